	.target	sm_90a

	.elftype	@"ET_EXEC"


//--------------------- .note.nv.tkinfo           --------------------------
	.section	.note.nv.tkinfo,"",@"SHT_NOTE"
	.sectionflags	@"SHF_NOTE_NV_TKINFO"
	.tkinfo
        /*0018*/ 	.word	0x00000002
        /*0030*/ 	.string	""
        /*0030*/ 	.string	"ptxas"
        /*0030*/ 	.string	"Cuda compilation tools, release 13.0, V13.0.88"
        /*0030*/ 	.string	"Build cuda_13.0.r13.0/compiler.36424714_0"
        /*0030*/ 	.string	"-arch sm_90a -m 64 "



//--------------------- .note.nv.cuinfo           --------------------------
	.section	.note.nv.cuinfo,"",@"SHT_NOTE"
	.sectionflags	@"SHF_NOTE_NV_CUINFO"
        /*0018*/ 	.short	0x0002
        /*001a*/ 	.short	0x005a
        /*001c*/ 	.short	0x0082
	.zero		2


//--------------------- .nv.info                  --------------------------
	.section	.nv.info,"",@"SHT_CUDA_INFO"
	.align	4


	//----- nvinfo : EIATTR_REGCOUNT
	.align		4
        /*0000*/ 	.byte	0x04, 0x2f
        /*0002*/ 	.short	(.L_15 - .L_14)
	.align		4
.L_14:
        /*0004*/ 	.word	index@(_ZN7cutlass13device_kernelINS_4gemm6kernel13GemmUniversalIN4cute5tupleIJiiiiEEENS1_10collective13CollectiveMmaINS1_34MainloopSm90TmaGmmaWarpSpecializedILi13ENS5_IJNS4_1CILi1EEESB_SB_EEENS1_35KernelTmaWarpSpecializedCooperativeEEENS5_IJNSA_ILi512EEENSA_ILi16EEESG_EEENS_10bfloat16_tENS5_IJlSB_lEEESI_SJ_NS4_8TiledMMAINS4_8MMA_AtomIJNS4_4SM904GMMA27MMA_64x16x16_F32BF16BF16_SSILNSN_5MajorE0ELSP_0ELNSN_7ScaleInE1ELSQ_1EEEEEENS4_6LayoutINS5_IJNSA_ILi2EEESB_SB_EEENS5_IJSB_NSA_ILi0EEESW_EEEEENS5_IJNS4_10UnderscoreESZ_SZ_EEEEENS4_13SM90_TMA_LOADENS4_14ComposedLayoutINS4_7SwizzleILi1ELi4ELi3EEENS4_18smem_ptr_flag_bitsILi16EEENST_INS5_IJNSA_ILi8EEESG_EEENS5_IJSG_SB_EEEEEEEvNS4_8identityES12_S1C_vS1D_EENS_8epilogue10collective6detail29Sm90TmaWarpSpecializedAdapterINS1G_15DefaultEpilogueISI_SJ_SJ_NS1F_6thread17LinearCombinationISI_Li1EffLNS1K_9ScaleType4KindE0ELNS_15FloatRoundStyleE2ESI_EENS1_15EpilogueDefaultEEEEEvvEEEEvNT_6ParamsE)
        /*0008*/ 	.word	0x000000a8


	//----- nvinfo : EIATTR_FRAME_SIZE
	.align		4
.L_15:
        /*000c*/ 	.byte	0x04, 0x11
        /*000e*/ 	.short	(.L_17 - .L_16)
	.align		4
.L_16:
        /*0010*/ 	.word	index@(_ZN7cutlass13device_kernelINS_4gemm6kernel13GemmUniversalIN4cute5tupleIJiiiiEEENS1_10collective13CollectiveMmaINS1_34MainloopSm90TmaGmmaWarpSpecializedILi13ENS5_IJNS4_1CILi1EEESB_SB_EEENS1_35KernelTmaWarpSpecializedCooperativeEEENS5_IJNSA_ILi512EEENSA_ILi16EEESG_EEENS_10bfloat16_tENS5_IJlSB_lEEESI_SJ_NS4_8TiledMMAINS4_8MMA_AtomIJNS4_4SM904GMMA27MMA_64x16x16_F32BF16BF16_SSILNSN_5MajorE0ELSP_0ELNSN_7ScaleInE1ELSQ_1EEEEEENS4_6LayoutINS5_IJNSA_ILi2EEESB_SB_EEENS5_IJSB_NSA_ILi0EEESW_EEEEENS5_IJNS4_10UnderscoreESZ_SZ_EEEEENS4_13SM90_TMA_LOADENS4_14ComposedLayoutINS4_7SwizzleILi1ELi4ELi3EEENS4_18smem_ptr_flag_bitsILi16EEENST_INS5_IJNSA_ILi8EEESG_EEENS5_IJSG_SB_EEEEEEEvNS4_8identityES12_S1C_vS1D_EENS_8epilogue10collective6detail29Sm90TmaWarpSpecializedAdapterINS1G_15DefaultEpilogueISI_SJ_SJ_NS1F_6thread17LinearCombinationISI_Li1EffLNS1K_9ScaleType4KindE0ELNS_15FloatRoundStyleE2ESI_EENS1_15EpilogueDefaultEEEEEvvEEEEvNT_6ParamsE)
        /*0014*/ 	.word	0x00000000


	//----- nvinfo : EIATTR_MIN_STACK_SIZE
	.align		4
.L_17:
        /*0018*/ 	.byte	0x04, 0x12
        /*001a*/ 	.short	(.L_19 - .L_18)
	.align		4
.L_18:
        /*001c*/ 	.word	index@(_ZN7cutlass13device_kernelINS_4gemm6kernel13GemmUniversalIN4cute5tupleIJiiiiEEENS1_10collective13CollectiveMmaINS1_34MainloopSm90TmaGmmaWarpSpecializedILi13ENS5_IJNS4_1CILi1EEESB_SB_EEENS1_35KernelTmaWarpSpecializedCooperativeEEENS5_IJNSA_ILi512EEENSA_ILi16EEESG_EEENS_10bfloat16_tENS5_IJlSB_lEEESI_SJ_NS4_8TiledMMAINS4_8MMA_AtomIJNS4_4SM904GMMA27MMA_64x16x16_F32BF16BF16_SSILNSN_5MajorE0ELSP_0ELNSN_7ScaleInE1ELSQ_1EEEEEENS4_6LayoutINS5_IJNSA_ILi2EEESB_SB_EEENS5_IJSB_NSA_ILi0EEESW_EEEEENS5_IJNS4_10UnderscoreESZ_SZ_EEEEENS4_13SM90_TMA_LOADENS4_14ComposedLayoutINS4_7SwizzleILi1ELi4ELi3EEENS4_18smem_ptr_flag_bitsILi16EEENST_INS5_IJNSA_ILi8EEESG_EEENS5_IJSG_SB_EEEEEEEvNS4_8identityES12_S1C_vS1D_EENS_8epilogue10collective6detail29Sm90TmaWarpSpecializedAdapterINS1G_15DefaultEpilogueISI_SJ_SJ_NS1F_6thread17LinearCombinationISI_Li1EffLNS1K_9ScaleType4KindE0ELNS_15FloatRoundStyleE2ESI_EENS1_15EpilogueDefaultEEEEEvvEEEEvNT_6ParamsE)
        /*0020*/ 	.word	0x00000000
.L_19:


//--------------------- .nv.compat                --------------------------
	.section	.nv.compat,"",@"SHT_CUDA_COMPAT_INFO"
	.align	4
        /*0000*/ 	.byte	0x02, 0x09, 0x01, 0x00, 0x02, 0x02, 0x04, 0x00, 0x02, 0x05, 0x05, 0x00, 0x03, 0x07, 0x01, 0x01
        /*0010*/ 	.byte	0x02, 0x03, 0x01, 0x00, 0x02, 0x06, 0x01, 0x00, 0x04, 0x0b, 0x08, 0x00, 0x00, 0x00, 0x00, 0x00
        /*0020*/ 	.byte	0x00, 0x00, 0x00, 0x00


//--------------------- .nv.info._ZN7cutlass13device_kernelINS_4gemm6kernel13GemmUniversalIN4cute5tupleIJiiiiEEENS1_10collective13CollectiveMmaINS1_34MainloopSm90TmaGmmaWarpSpecializedILi13ENS5_IJNS4_1CILi1EEESB_SB_EEENS1_35KernelTmaWarpSpecializedCooperativeEEENS5_IJNSA_ILi512EEENSA_ILi16EEESG_EEENS_10bfloat16_tENS5_IJlSB_lEEESI_SJ_NS4_8TiledMMAINS4_8MMA_AtomIJNS4_4SM904GMMA27MMA_64x16x16_F32BF16BF16_SSILNSN_5MajorE0ELSP_0ELNSN_7ScaleInE1ELSQ_1EEEEEENS4_6LayoutINS5_IJNSA_ILi2EEESB_SB_EEENS5_IJSB_NSA_ILi0EEESW_EEEEENS5_IJNS4_10UnderscoreESZ_SZ_EEEEENS4_13SM90_TMA_LOADENS4_14ComposedLayoutINS4_7SwizzleILi1ELi4ELi3EEENS4_18smem_ptr_flag_bitsILi16EEENST_INS5_IJNSA_ILi8EEESG_EEENS5_IJSG_SB_EEEEEEEvNS4_8identityES12_S1C_vS1D_EENS_8epilogue10collective6detail29Sm90TmaWarpSpecializedAdapterINS1G_15DefaultEpilogueISI_SJ_SJ_NS1F_6thread17LinearCombinationISI_Li1EffLNS1K_9ScaleType4KindE0ELNS_15FloatRoundStyleE2ESI_EENS1_15EpilogueDefaultEEEEEvvEEEEvNT_6ParamsE --------------------------
	.section	.nv.info._ZN7cutlass13device_kernelINS_4gemm6kernel13GemmUniversalIN4cute5tupleIJiiiiEEENS1_10collective13CollectiveMmaINS1_34MainloopSm90TmaGmmaWarpSpecializedILi13ENS5_IJNS4_1CILi1EEESB_SB_EEENS1_35KernelTmaWarpSpecializedCooperativeEEENS5_IJNSA_ILi512EEENSA_ILi16EEESG_EEENS_10bfloat16_tENS5_IJlSB_lEEESI_SJ_NS4_8TiledMMAINS4_8MMA_AtomIJNS4_4SM904GMMA27MMA_64x16x16_F32BF16BF16_SSILNSN_5MajorE0ELSP_0ELNSN_7ScaleInE1ELSQ_1EEEEEENS4_6LayoutINS5_IJNSA_ILi2EEESB_SB_EEENS5_IJSB_NSA_ILi0EEESW_EEEEENS5_IJNS4_10UnderscoreESZ_SZ_EEEEENS4_13SM90_TMA_LOADENS4_14ComposedLayoutINS4_7SwizzleILi1ELi4ELi3EEENS4_18smem_ptr_flag_bitsILi16EEENST_INS5_IJNSA_ILi8EEESG_EEENS5_IJSG_SB_EEEEEEEvNS4_8identityES12_S1C_vS1D_EENS_8epilogue10collective6detail29Sm90TmaWarpSpecializedAdapterINS1G_15DefaultEpilogueISI_SJ_SJ_NS1F_6thread17LinearCombinationISI_Li1EffLNS1K_9ScaleType4KindE0ELNS_15FloatRoundStyleE2ESI_EENS1_15EpilogueDefaultEEEEEvvEEEEvNT_6ParamsE,"",@"SHT_CUDA_INFO"
	.sectionflags	@""
	.align	4


	//----- nvinfo : EIATTR_CUDA_API_VERSION
	.align		4
        /*0000*/ 	.byte	0x04, 0x37
        /*0002*/ 	.short	(.L_21 - .L_20)
.L_20:
        /*0004*/ 	.word	0x00000082


	//----- nvinfo : EIATTR_KPARAM_INFO
	.align		4
.L_21:
        /*0008*/ 	.byte	0x04, 0x17
        /*000a*/ 	.short	(.L_23 - .L_22)
.L_22:
        /*000c*/ 	.word	0x00000000
        /*0010*/ 	.short	0x0000
        /*0012*/ 	.short	0x0070
        /*0014*/ 	.byte	0x00, 0xf0, 0x01, 0x10


	//----- nvinfo : EIATTR_SPARSE_MMA_MASK
	.align		4
.L_23:
        /*0018*/ 	.byte	0x03, 0x50
        /*001a*/ 	.short	0x0000


	//----- nvinfo : EIATTR_MAXREG_COUNT
	.align		4
        /*001c*/ 	.byte	0x03, 0x1b
        /*001e*/ 	.short	0x00a8


	//----- nvinfo : EIATTR_NUM_BARRIERS
	.align		4
        /*0020*/ 	.byte	0x02, 0x4c
        /*0022*/ 	.byte	0x01
	.zero		1


	//----- nvinfo : EIATTR_EXTERNS
	.align		4
        /*0024*/ 	.byte	0x04, 0x0f
        /*0026*/ 	.short	(.L_25 - .L_24)


	//   ....[0]....
	.align		4
.L_24:
        /*0028*/ 	.word	index@(__assertfail)


	//----- nvinfo : EIATTR_MERCURY_ISA_VERSION
	.align		4
.L_25:
        /*002c*/ 	.byte	0x03, 0x5f
        /*002e*/ 	.short	0x0101


	//----- nvinfo : EIATTR_INT_WARP_WIDE_INSTR_OFFSETS
	.align		4
        /*0030*/ 	.byte	0x04, 0x31
        /*0032*/ 	.short	(.L_27 - .L_26)


	//   ....[0]....
.L_26:
        /*0034*/ 	.word	0x00000540


	//   ....[1]....
        /*0038*/ 	.word	0x00000550


	//   ....[2]....
        /*003c*/ 	.word	0x00000610


	//----- nvinfo : EIATTR_COOP_GROUP_MASK_REGIDS
	.align		4
.L_27:
        /*0040*/ 	.byte	0x04, 0x29
        /*0042*/ 	.short	(.L_29 - .L_28)


	//   ....[0]....
.L_28:
        /*0044*/ 	.word	0xffffffff


	//   ....[1]....
        /*0048*/ 	.word	0xffffffff


	//   ....[2]....
        /*004c*/ 	.word	0xffffffff


	//   ....[3]....
        /*0050*/ 	.word	0xffffffff


	//   ....[4]....
        /*0054*/ 	.word	0xffffffff


	//----- nvinfo : EIATTR_COOP_GROUP_INSTR_OFFSETS
	.align		4
.L_29:
        /*0058*/ 	.byte	0x04, 0x28
        /*005a*/ 	.short	(.L_31 - .L_30)


	//   ....[0]....
.L_30:
        /*005c*/ 	.word	0x00000060


	//   ....[1]....
        /*0060*/ 	.word	0x00000070


	//   ....[2]....
        /*0064*/ 	.word	0x00000130


	//   ....[3]....
        /*0068*/ 	.word	0x00000410


	//   ....[4]....
        /*006c*/ 	.word	0x000013a0


	//----- nvinfo : EIATTR_REG_RECONFIG
	.align		4
.L_31:
        /*0070*/ 	.byte	0x01, 0x54
	.zero		2


	//----- nvinfo : EIATTR_SYSCALL_OFFSETS
	.align		4
        /*0074*/ 	.byte	0x04, 0x46
        /*0076*/ 	.short	(.L_33 - .L_32)


	//   ....[0]....
.L_32:
        /*0078*/ 	.word	0x00001590


	//----- nvinfo : EIATTR_MBARRIER_INSTR_OFFSETS
	.align		4
.L_33:
        /*007c*/ 	.byte	0x04, 0x39
        /*007e*/ 	.short	(.L_35 - .L_34)


	//   ....[0]....
.L_34:
        /*0080*/ 	.word	0x00000250
        /*0084*/ 	.word	0x000000ff
        /*0088*/ 	.word	0x00000000
        /*008c*/ 	.short	0x0100
        /*008e*/ 	.byte	0x08
	.zero		1


	//   ....[1]....
        /*0090*/ 	.word	0x00000260
        /*0094*/ 	.word	0x000000ff
        /*0098*/ 	.word	0x00000068
        /*009c*/ 	.short	0x0100
        /*009e*/ 	.byte	0x08
	.zero		1


	//   ....[2]....
        /*00a0*/ 	.word	0x00000270
        /*00a4*/ 	.word	0x000000ff
        /*00a8*/ 	.word	0x00000008
        /*00ac*/ 	.short	0x0100
        /*00ae*/ 	.byte	0x08
	.zero		1


	//   ....[3]....
        /*00b0*/ 	.word	0x00000280
        /*00b4*/ 	.word	0x000000ff
        /*00b8*/ 	.word	0x00000070
        /*00bc*/ 	.short	0x0100
        /*00be*/ 	.byte	0x08
	.zero		1


	//   ....[4]....
        /*00c0*/ 	.word	0x00000290
        /*00c4*/ 	.word	0x000000ff
        /*00c8*/ 	.word	0x00000010
        /*00cc*/ 	.short	0x0100
        /*00ce*/ 	.byte	0x08
	.zero		1


	//   ....[5]....
        /*00d0*/ 	.word	0x000002a0
        /*00d4*/ 	.word	0x000000ff
        /*00d8*/ 	.word	0x00000078
        /*00dc*/ 	.short	0x0100
        /*00de*/ 	.byte	0x08
	.zero		1


	//   ....[6]....
        /*00e0*/ 	.word	0x000002b0
        /*00e4*/ 	.word	0x000000ff
        /*00e8*/ 	.word	0x00000018
        /*00ec*/ 	.short	0x0100
        /*00ee*/ 	.byte	0x08
	.zero		1


	//   ....[7]....
        /*00f0*/ 	.word	0x000002c0
        /*00f4*/ 	.word	0x000000ff
        /*00f8*/ 	.word	0x00000080
        /*00fc*/ 	.short	0x0100
        /*00fe*/ 	.byte	0x08
	.zero		1


	//   ....[8]....
        /*0100*/ 	.word	0x000002d0
        /*0104*/ 	.word	0x000000ff
        /*0108*/ 	.word	0x00000020
        /*010c*/ 	.short	0x0100
        /*010e*/ 	.byte	0x08
	.zero		1


	//   ....[9]....
        /*0110*/ 	.word	0x000002e0
        /*0114*/ 	.word	0x000000ff
        /*0118*/ 	.word	0x00000088
        /*011c*/ 	.short	0x0100
        /*011e*/ 	.byte	0x08
	.zero		1


	//   ....[10]....
        /*0120*/ 	.word	0x000002f0
        /*0124*/ 	.word	0x000000ff
        /*0128*/ 	.word	0x00000028
        /*012c*/ 	.short	0x0100
        /*012e*/ 	.byte	0x08
	.zero		1


	//   ....[11]....
        /*0130*/ 	.word	0x00000300
        /*0134*/ 	.word	0x000000ff
        /*0138*/ 	.word	0x00000090
        /*013c*/ 	.short	0x0100
        /*013e*/ 	.byte	0x08
	.zero		1


	//   ....[12]....
        /*0140*/ 	.word	0x00000310
        /*0144*/ 	.word	0x000000ff
        /*0148*/ 	.word	0x00000030
        /*014c*/ 	.short	0x0100
        /*014e*/ 	.byte	0x08
	.zero		1


	//   ....[13]....
        /*0150*/ 	.word	0x00000320
        /*0154*/ 	.word	0x000000ff
        /*0158*/ 	.word	0x00000098
        /*015c*/ 	.short	0x0100
        /*015e*/ 	.byte	0x08
	.zero		1


	//   ....[14]....
        /*0160*/ 	.word	0x00000330
        /*0164*/ 	.word	0x000000ff
        /*0168*/ 	.word	0x00000038
        /*016c*/ 	.short	0x0100
        /*016e*/ 	.byte	0x08
	.zero		1


	//   ....[15]....
        /*0170*/ 	.word	0x00000340
        /*0174*/ 	.word	0x000000ff
        /*0178*/ 	.word	0x000000a0
        /*017c*/ 	.short	0x0100
        /*017e*/ 	.byte	0x08
	.zero		1


	//   ....[16]....
        /*0180*/ 	.word	0x00000350
        /*0184*/ 	.word	0x000000ff
        /*0188*/ 	.word	0x00000040
        /*018c*/ 	.short	0x0100
        /*018e*/ 	.byte	0x08
	.zero		1


	//   ....[17]....
        /*0190*/ 	.word	0x00000360
        /*0194*/ 	.word	0x000000ff
        /*0198*/ 	.word	0x000000a8
        /*019c*/ 	.short	0x0100
        /*019e*/ 	.byte	0x08
	.zero		1


	//   ....[18]....
        /*01a0*/ 	.word	0x00000370
        /*01a4*/ 	.word	0x000000ff
        /*01a8*/ 	.word	0x00000048
        /*01ac*/ 	.short	0x0100
        /*01ae*/ 	.byte	0x08
	.zero		1


	//   ....[19]....
        /*01b0*/ 	.word	0x00000380
        /*01b4*/ 	.word	0x000000ff
        /*01b8*/ 	.word	0x000000b0
        /*01bc*/ 	.short	0x0100
        /*01be*/ 	.byte	0x08
	.zero		1


	//   ....[20]....
        /*01c0*/ 	.word	0x00000390
        /*01c4*/ 	.word	0x000000ff
        /*01c8*/ 	.word	0x00000050
        /*01cc*/ 	.short	0x0100
        /*01ce*/ 	.byte	0x08
	.zero		1


	//   ....[21]....
        /*01d0*/ 	.word	0x000003a0
        /*01d4*/ 	.word	0x000000ff
        /*01d8*/ 	.word	0x000000b8
        /*01dc*/ 	.short	0x0100
        /*01de*/ 	.byte	0x08
	.zero		1


	//   ....[22]....
        /*01e0*/ 	.word	0x000003b0
        /*01e4*/ 	.word	0x000000ff
        /*01e8*/ 	.word	0x00000058
        /*01ec*/ 	.short	0x0100
        /*01ee*/ 	.byte	0x08
	.zero		1


	//   ....[23]....
        /*01f0*/ 	.word	0x000003c0
        /*01f4*/ 	.word	0x000000ff
        /*01f8*/ 	.word	0x000000c0
        /*01fc*/ 	.short	0x0100
        /*01fe*/ 	.byte	0x08
	.zero		1


	//   ....[24]....
        /*0200*/ 	.word	0x000003d0
        /*0204*/ 	.word	0x000000ff
        /*0208*/ 	.word	0x00000060
        /*020c*/ 	.short	0x0100
        /*020e*/ 	.byte	0x08
	.zero		1


	//   ....[25]....
        /*0210*/ 	.word	0x000003e0
        /*0214*/ 	.word	0x000000ff
        /*0218*/ 	.word	0x000000c8
        /*021c*/ 	.short	0x0100
        /*021e*/ 	.byte	0x08
	.zero		1


	//   ....[26]....
        /*0220*/ 	.word	0x00000690
        /*0224*/ 	.word	0x000000ff
        /*0228*/ 	.word	0x000000e0
        /*022c*/ 	.short	0x0100
        /*022e*/ 	.byte	0x08
	.zero		1


	//   ....[27]....
        /*0230*/ 	.word	0x00000710
        /*0234*/ 	.word	0x000000ff
        /*0238*/ 	.word	0x000000e8
        /*023c*/ 	.short	0x0100
        /*023e*/ 	.byte	0x08
	.zero		1


	//   ....[28]....
        /*0240*/ 	.word	0x00001610
        /*0244*/ 	.word	0x00000003
        /*0248*/ 	.word	0x00000000
        /*024c*/ 	.short	0x010a
        /*024e*/ 	.byte	0x3f
	.zero		1


	//   ....[29]....
        /*0250*/ 	.word	0x00001670
        /*0254*/ 	.word	0x00000003
        /*0258*/ 	.word	0x00000000
        /*025c*/ 	.short	0x010a
        /*025e*/ 	.byte	0x3f
	.zero		1


	//   ....[30]....
        /*0260*/ 	.word	0x00001940
        /*0264*/ 	.word	0x000000ff
        /*0268*/ 	.word	0x00000000
        /*026c*/ 	.short	0x010a
        /*026e*/ 	.byte	0x04
	.zero		1


	//   ....[31]....
        /*0270*/ 	.word	0x00001980
        /*0274*/ 	.word	0x000000ff
        /*0278*/ 	.word	0x00000000
        /*027c*/ 	.short	0x010a
        /*027e*/ 	.byte	0x04
	.zero		1


	//   ....[32]....
        /*0280*/ 	.word	0x00001b90
        /*0284*/ 	.word	0x000000ff
        /*0288*/ 	.word	0x00000000
        /*028c*/ 	.short	0x0101
        /*028e*/ 	.byte	0x04
	.zero		1


	//   ....[33]....
        /*0290*/ 	.word	0x00001d40
        /*0294*/ 	.word	0x000000ff
        /*0298*/ 	.word	0x00000000
        /*029c*/ 	.short	0x0101
        /*029e*/ 	.byte	0x06
	.zero		1


	//   ....[34]....
        /*02a0*/ 	.word	0x000057a0
        /*02a4*/ 	.word	0x0000000e
        /*02a8*/ 	.word	0x00000068
        /*02ac*/ 	.short	0x010a
        /*02ae*/ 	.byte	0x3f
	.zero		1


	//   ....[35]....
        /*02b0*/ 	.word	0x00005b30
        /*02b4*/ 	.word	0x00000006
        /*02b8*/ 	.word	0x000000e8
        /*02bc*/ 	.short	0x0101
        /*02be*/ 	.byte	0x3f
	.zero		1


	//   ....[36]....
        /*02c0*/ 	.word	0x00006250
        /*02c4*/ 	.word	0x00000007
        /*02c8*/ 	.word	0x00000000
        /*02cc*/ 	.short	0x010a
        /*02ce*/ 	.byte	0x3f
	.zero		1


	//   ....[37]....
        /*02d0*/ 	.word	0x000062d0
        /*02d4*/ 	.word	0x00000009
        /*02d8*/ 	.word	0x00000000
        /*02dc*/ 	.short	0x010a
        /*02de*/ 	.byte	0x3f
	.zero		1


	//   ....[38]....
        /*02e0*/ 	.word	0x00006360
        /*02e4*/ 	.word	0x00000006
        /*02e8*/ 	.word	0x00000000
        /*02ec*/ 	.short	0x010a
        /*02ee*/ 	.byte	0x3f
	.zero		1


	//   ....[39]....
        /*02f0*/ 	.word	0x000063f0
        /*02f4*/ 	.word	0x00000009
        /*02f8*/ 	.word	0x00000000
        /*02fc*/ 	.short	0x010a
        /*02fe*/ 	.byte	0x3f
	.zero		1


	//   ....[40]....
        /*0300*/ 	.word	0x00006480
        /*0304*/ 	.word	0x00000006
        /*0308*/ 	.word	0x00000000
        /*030c*/ 	.short	0x010a
        /*030e*/ 	.byte	0x3f
	.zero		1


	//   ....[41]....
        /*0310*/ 	.word	0x00006510
        /*0314*/ 	.word	0x00000009
        /*0318*/ 	.word	0x00000000
        /*031c*/ 	.short	0x010a
        /*031e*/ 	.byte	0x3f
	.zero		1


	//   ....[42]....
        /*0320*/ 	.word	0x000065a0
        /*0324*/ 	.word	0x00000006
        /*0328*/ 	.word	0x00000000
        /*032c*/ 	.short	0x010a
        /*032e*/ 	.byte	0x3f
	.zero		1


	//   ....[43]....
        /*0330*/ 	.word	0x00006630
        /*0334*/ 	.word	0x00000009
        /*0338*/ 	.word	0x00000000
        /*033c*/ 	.short	0x010a
        /*033e*/ 	.byte	0x3f
	.zero		1


	//   ....[44]....
        /*0340*/ 	.word	0x000066c0
        /*0344*/ 	.word	0x00000006
        /*0348*/ 	.word	0x00000000
        /*034c*/ 	.short	0x010a
        /*034e*/ 	.byte	0x3f
	.zero		1


	//   ....[45]....
        /*0350*/ 	.word	0x00006750
        /*0354*/ 	.word	0x00000009
        /*0358*/ 	.word	0x00000000
        /*035c*/ 	.short	0x010a
        /*035e*/ 	.byte	0x3f
	.zero		1


	//   ....[46]....
        /*0360*/ 	.word	0x000067e0
        /*0364*/ 	.word	0x00000006
        /*0368*/ 	.word	0x00000000
        /*036c*/ 	.short	0x010a
        /*036e*/ 	.byte	0x3f
	.zero		1


	//   ....[47]....
        /*0370*/ 	.word	0x00006870
        /*0374*/ 	.word	0x00000009
        /*0378*/ 	.word	0x00000000
        /*037c*/ 	.short	0x010a
        /*037e*/ 	.byte	0x3f
	.zero		1


	//   ....[48]....
        /*0380*/ 	.word	0x00006900
        /*0384*/ 	.word	0x00000003
        /*0388*/ 	.word	0x00000000
        /*038c*/ 	.short	0x010a
        /*038e*/ 	.byte	0x3f
	.zero		1


	//   ....[49]....
        /*0390*/ 	.word	0x00006960
        /*0394*/ 	.word	0x00000003
        /*0398*/ 	.word	0x00000000
        /*039c*/ 	.short	0x010a
        /*039e*/ 	.byte	0x3f
	.zero		1


	//   ....[50]....
        /*03a0*/ 	.word	0x000069c0
        /*03a4*/ 	.word	0x00000004
        /*03a8*/ 	.word	0x00000000
        /*03ac*/ 	.short	0x010a
        /*03ae*/ 	.byte	0x3f
	.zero		1


	//   ....[51]....
        /*03b0*/ 	.word	0x00006a90
        /*03b4*/ 	.word	0x0000000e
        /*03b8*/ 	.word	0x00000068
        /*03bc*/ 	.short	0x010a
        /*03be*/ 	.byte	0x3f
	.zero		1


	//   ....[52]....
        /*03c0*/ 	.word	0x00006b60
        /*03c4*/ 	.word	0x00000007
        /*03c8*/ 	.word	0x00000000
        /*03cc*/ 	.short	0x010a
        /*03ce*/ 	.byte	0x3f
	.zero		1


	//   ....[53]....
        /*03d0*/ 	.word	0x00006bb0
        /*03d4*/ 	.word	0x00000009
        /*03d8*/ 	.word	0x00000000
        /*03dc*/ 	.short	0x010a
        /*03de*/ 	.byte	0x3f
	.zero		1


	//   ....[54]....
        /*03e0*/ 	.word	0x00006c00
        /*03e4*/ 	.word	0x00000006
        /*03e8*/ 	.word	0x00000000
        /*03ec*/ 	.short	0x010a
        /*03ee*/ 	.byte	0x3f
	.zero		1


	//   ....[55]....
        /*03f0*/ 	.word	0x00006c50
        /*03f4*/ 	.word	0x00000009
        /*03f8*/ 	.word	0x00000000
        /*03fc*/ 	.short	0x010a
        /*03fe*/ 	.byte	0x3f
	.zero		1


	//   ....[56]....
        /*0400*/ 	.word	0x00006ca0
        /*0404*/ 	.word	0x00000006
        /*0408*/ 	.word	0x00000000
        /*040c*/ 	.short	0x010a
        /*040e*/ 	.byte	0x3f
	.zero		1


	//   ....[57]....
        /*0410*/ 	.word	0x00006cf0
        /*0414*/ 	.word	0x00000009
        /*0418*/ 	.word	0x00000000
        /*041c*/ 	.short	0x010a
        /*041e*/ 	.byte	0x3f
	.zero		1


	//   ....[58]....
        /*0420*/ 	.word	0x00006d40
        /*0424*/ 	.word	0x00000006
        /*0428*/ 	.word	0x00000000
        /*042c*/ 	.short	0x010a
        /*042e*/ 	.byte	0x3f
	.zero		1


	//   ....[59]....
        /*0430*/ 	.word	0x00006d90
        /*0434*/ 	.word	0x00000009
        /*0438*/ 	.word	0x00000000
        /*043c*/ 	.short	0x010a
        /*043e*/ 	.byte	0x3f
	.zero		1


	//   ....[60]....
        /*0440*/ 	.word	0x00006de0
        /*0444*/ 	.word	0x00000006
        /*0448*/ 	.word	0x00000000
        /*044c*/ 	.short	0x010a
        /*044e*/ 	.byte	0x3f
	.zero		1


	//   ....[61]....
        /*0450*/ 	.word	0x00006e30
        /*0454*/ 	.word	0x00000009
        /*0458*/ 	.word	0x00000000
        /*045c*/ 	.short	0x010a
        /*045e*/ 	.byte	0x3f
	.zero		1


	//   ....[62]....
        /*0460*/ 	.word	0x00006e80
        /*0464*/ 	.word	0x00000006
        /*0468*/ 	.word	0x00000000
        /*046c*/ 	.short	0x010a
        /*046e*/ 	.byte	0x3f
	.zero		1


	//   ....[63]....
        /*0470*/ 	.word	0x00006ed0
        /*0474*/ 	.word	0x00000009
        /*0478*/ 	.word	0x00000000
        /*047c*/ 	.short	0x010a
        /*047e*/ 	.byte	0x3f
	.zero		1


	//----- nvinfo : EIATTR_NUM_MBARRIERS
	.align		4
.L_35:
        /*0480*/ 	.byte	0x03, 0x38
        /*0482*/ 	.short	0x001c


	//----- nvinfo : EIATTR_EXIT_INSTR_OFFSETS
	.align		4
        /*0484*/ 	.byte	0x04, 0x1c
        /*0486*/ 	.short	(.L_37 - .L_36)


	//   ....[0]....
.L_36:
        /*0488*/ 	.word	0x000007b0


	//   ....[1]....
        /*048c*/ 	.word	0x00001070


	//   ....[2]....
        /*0490*/ 	.word	0x00004e80


	//   ....[3]....
        /*0494*/ 	.word	0x000054b0


	//   ....[4]....
        /*0498*/ 	.word	0x00006950


	//----- nvinfo : EIATTR_MAX_THREADS
	.align		4
.L_37:
        /*049c*/ 	.byte	0x04, 0x05
        /*049e*/ 	.short	(.L_39 - .L_38)
.L_38:
        /*04a0*/ 	.word	0x00000180
        /*04a4*/ 	.word	0x00000001
        /*04a8*/ 	.word	0x00000001


	//----- nvinfo : EIATTR_CRS_STACK_SIZE
	.align		4
.L_39:
        /*04ac*/ 	.byte	0x04, 0x1e
        /*04ae*/ 	.short	(.L_41 - .L_40)
.L_40:
        /*04b0*/ 	.word	0x00000000


	//----- nvinfo : EIATTR_CBANK_PARAM_SIZE
	.align		4
.L_41:
        /*04b4*/ 	.byte	0x03, 0x19
        /*04b6*/ 	.short	0x0470


	//----- nvinfo : EIATTR_PARAM_CBANK
	.align		4
        /*04b8*/ 	.byte	0x04, 0x0a
        /*04ba*/ 	.short	(.L_43 - .L_42)
	.align		4
.L_42:
        /*04bc*/ 	.word	index@(.nv.constant0._ZN7cutlass13device_kernelINS_4gemm6kernel13GemmUniversalIN4cute5tupleIJiiiiEEENS1_10collective13CollectiveMmaINS1_34MainloopSm90TmaGmmaWarpSpecializedILi13ENS5_IJNS4_1CILi1EEESB_SB_EEENS1_35KernelTmaWarpSpecializedCooperativeEEENS5_IJNSA_ILi512EEENSA_ILi16EEESG_EEENS_10bfloat16_tENS5_IJlSB_lEEESI_SJ_NS4_8TiledMMAINS4_8MMA_AtomIJNS4_4SM904GMMA27MMA_64x16x16_F32BF16BF16_SSILNSN_5MajorE0ELSP_0ELNSN_7ScaleInE1ELSQ_1EEEEEENS4_6LayoutINS5_IJNSA_ILi2EEESB_SB_EEENS5_IJSB_NSA_ILi0EEESW_EEEEENS5_IJNS4_10UnderscoreESZ_SZ_EEEEENS4_13SM90_TMA_LOADENS4_14ComposedLayoutINS4_7SwizzleILi1ELi4ELi3EEENS4_18smem_ptr_flag_bitsILi16EEENST_INS5_IJNSA_ILi8EEESG_EEENS5_IJSG_SB_EEEEEEEvNS4_8identityES12_S1C_vS1D_EENS_8epilogue10collective6detail29Sm90TmaWarpSpecializedAdapterINS1G_15DefaultEpilogueISI_SJ_SJ_NS1F_6thread17LinearCombinationISI_Li1EffLNS1K_9ScaleType4KindE0ELNS_15FloatRoundStyleE2ESI_EENS1_15EpilogueDefaultEEEEEvvEEEEvNT_6ParamsE)
        /*04c0*/ 	.short	0x0210
        /*04c2*/ 	.short	0x0470


	//----- nvinfo : EIATTR_SW_WAR
	.align		4
.L_43:
        /*04c4*/ 	.byte	0x04, 0x36
        /*04c6*/ 	.short	(.L_45 - .L_44)
.L_44:
        /*04c8*/ 	.word	0x00000008
.L_45:


//--------------------- .nv.callgraph             --------------------------
	.section	.nv.callgraph,"",@"SHT_CUDA_CALLGRAPH"
	.align	4
	.sectionentsize	8
	.align		4
        /*0000*/ 	.word	0x00000000
	.align		4
        /*0004*/ 	.word	0xffffffff
	.align		4
        /*0008*/ 	.word	index@(_ZN7cutlass13device_kernelINS_4gemm6kernel13GemmUniversalIN4cute5tupleIJiiiiEEENS1_10collective13CollectiveMmaINS1_34MainloopSm90TmaGmmaWarpSpecializedILi13ENS5_IJNS4_1CILi1EEESB_SB_EEENS1_35KernelTmaWarpSpecializedCooperativeEEENS5_IJNSA_ILi512EEENSA_ILi16EEESG_EEENS_10bfloat16_tENS5_IJlSB_lEEESI_SJ_NS4_8TiledMMAINS4_8MMA_AtomIJNS4_4SM904GMMA27MMA_64x16x16_F32BF16BF16_SSILNSN_5MajorE0ELSP_0ELNSN_7ScaleInE1ELSQ_1EEEEEENS4_6LayoutINS5_IJNSA_ILi2EEESB_SB_EEENS5_IJSB_NSA_ILi0EEESW_EEEEENS5_IJNS4_10UnderscoreESZ_SZ_EEEEENS4_13SM90_TMA_LOADENS4_14ComposedLayoutINS4_7SwizzleILi1ELi4ELi3EEENS4_18smem_ptr_flag_bitsILi16EEENST_INS5_IJNSA_ILi8EEESG_EEENS5_IJSG_SB_EEEEEEEvNS4_8identityES12_S1C_vS1D_EENS_8epilogue10collective6detail29Sm90TmaWarpSpecializedAdapterINS1G_15DefaultEpilogueISI_SJ_SJ_NS1F_6thread17LinearCombinationISI_Li1EffLNS1K_9ScaleType4KindE0ELNS_15FloatRoundStyleE2ESI_EENS1_15EpilogueDefaultEEEEEvvEEEEvNT_6ParamsE)
	.align		4
        /*000c*/ 	.word	index@(__assertfail)
	.align		4
        /*0010*/ 	.word	0x00000000
	.align		4
        /*0014*/ 	.word	0xfffffffe
	.align		4
        /*0018*/ 	.word	0x00000000
	.align		4
        /*001c*/ 	.word	0xfffffffd
	.align		4
        /*0020*/ 	.word	0x00000000
	.align		4
        /*0024*/ 	.word	0xfffffffc


//--------------------- .nv.constant4             --------------------------
	.section	.nv.constant4,"a",@progbits
	.align	8
	.align		8
.nv.constant4:
        /*0000*/ 	.dword	__assertfail
	.align		8
        /*0008*/ 	.dword	__unnamed_1
	.align		8
        /*0010*/ 	.dword	_ZN39_INTERNAL_de98b185_4_k_cu_2fc6c5d5_37474cuda3std3__45__cpo5beginE
	.align		8
        /*0018*/ 	.dword	_ZN39_INTERNAL_de98b185_4_k_cu_2fc6c5d5_37474cuda3std3__45__cpo3endE
	.align		8
        /*0020*/ 	.dword	_ZN39_INTERNAL_de98b185_4_k_cu_2fc6c5d5_37474cuda3std3__45__cpo6cbeginE
	.align		8
        /*0028*/ 	.dword	_ZN39_INTERNAL_de98b185_4_k_cu_2fc6c5d5_37474cuda3std3__45__cpo4cendE
	.align		8
        /*0030*/ 	.dword	_ZN39_INTERNAL_de98b185_4_k_cu_2fc6c5d5_37474cuda3std3__441_GLOBAL__N__de98b185_4_k_cu_2fc6c5d5_37476ignoreE
	.align		8
        /*0038*/ 	.dword	_ZN39_INTERNAL_de98b185_4_k_cu_2fc6c5d5_37474cuda3std3__419piecewise_constructE
	.align		8
        /*0040*/ 	.dword	_ZN39_INTERNAL_de98b185_4_k_cu_2fc6c5d5_37474cuda3std3__48in_placeE
	.align		8
        /*0048*/ 	.dword	_ZN39_INTERNAL_de98b185_4_k_cu_2fc6c5d5_37474cuda3std6ranges3__45__cpo4swapE
	.align		8
        /*0050*/ 	.dword	_ZN39_INTERNAL_de98b185_4_k_cu_2fc6c5d5_37474cuda3std6ranges3__45__cpo9iter_moveE
	.align		8
        /*0058*/ 	.dword	_ZN39_INTERNAL_de98b185_4_k_cu_2fc6c5d5_37474cute7productE
	.align		8
        /*0060*/ 	.dword	_ZN39_INTERNAL_de98b185_4_k_cu_2fc6c5d5_37474cute1_E
	.align		8
        /*0068*/ 	.dword	$str$22
	.align		8
        /*0070*/ 	.dword	$str$23


//--------------------- .text._ZN7cutlass13device_kernelINS_4gemm6kernel13GemmUniversalIN4cute5tupleIJiiiiEEENS1_10collective13CollectiveMmaINS1_34MainloopSm90TmaGmmaWarpSpecializedILi13ENS5_IJNS4_1CILi1EEESB_SB_EEENS1_35KernelTmaWarpSpecializedCooperativeEEENS5_IJNSA_ILi512EEENSA_ILi16EEESG_EEENS_10bfloat16_tENS5_IJlSB_lEEESI_SJ_NS4_8TiledMMAINS4_8MMA_AtomIJNS4_4SM904GMMA27MMA_64x16x16_F32BF16BF16_SSILNSN_5MajorE0ELSP_0ELNSN_7ScaleInE1ELSQ_1EEEEEENS4_6LayoutINS5_IJNSA_ILi2EEESB_SB_EEENS5_IJSB_NSA_ILi0EEESW_EEEEENS5_IJNS4_10UnderscoreESZ_SZ_EEEEENS4_13SM90_TMA_LOADENS4_14ComposedLayoutINS4_7SwizzleILi1ELi4ELi3EEENS4_18smem_ptr_flag_bitsILi16EEENST_INS5_IJNSA_ILi8EEESG_EEENS5_IJSG_SB_EEEEEEEvNS4_8identityES12_S1C_vS1D_EENS_8epilogue10collective6detail29Sm90TmaWarpSpecializedAdapterINS1G_15DefaultEpilogueISI_SJ_SJ_NS1F_6thread17LinearCombinationISI_Li1EffLNS1K_9ScaleType4KindE0ELNS_15FloatRoundStyleE2ESI_EENS1_15EpilogueDefaultEEEEEvvEEEEvNT_6ParamsE --------------------------
	.section	.text._ZN7cutlass13device_kernelINS_4gemm6kernel13GemmUniversalIN4cute5tupleIJiiiiEEENS1_10collective13CollectiveMmaINS1_34MainloopSm90TmaGmmaWarpSpecializedILi13ENS5_IJNS4_1CILi1EEESB_SB_EEENS1_35KernelTmaWarpSpecializedCooperativeEEENS5_IJNSA_ILi512EEENSA_ILi16EEESG_EEENS_10bfloat16_tENS5_IJlSB_lEEESI_SJ_NS4_8TiledMMAINS4_8MMA_AtomIJNS4_4SM904GMMA27MMA_64x16x16_F32BF16BF16_SSILNSN_5MajorE0ELSP_0ELNSN_7ScaleInE1ELSQ_1EEEEEENS4_6LayoutINS5_IJNSA_ILi2EEESB_SB_EEENS5_IJSB_NSA_ILi0EEESW_EEEEENS5_IJNS4_10UnderscoreESZ_SZ_EEEEENS4_13SM90_TMA_LOADENS4_14ComposedLayoutINS4_7SwizzleILi1ELi4ELi3EEENS4_18smem_ptr_flag_bitsILi16EEENST_INS5_IJNSA_ILi8EEESG_EEENS5_IJSG_SB_EEEEEEEvNS4_8identityES12_S1C_vS1D_EENS_8epilogue10collective6detail29Sm90TmaWarpSpecializedAdapterINS1G_15DefaultEpilogueISI_SJ_SJ_NS1F_6thread17LinearCombinationISI_Li1EffLNS1K_9ScaleType4KindE0ELNS_15FloatRoundStyleE2ESI_EENS1_15EpilogueDefaultEEEEEvvEEEEvNT_6ParamsE,"ax",@progbits
	.align	128
.text._ZN7cutlass13device_kernelINS_4gemm6kernel13GemmUniversalIN4cute5tupleIJiiiiEEENS1_10collective13CollectiveMmaINS1_34MainloopSm90TmaGmmaWarpSpecializedILi13ENS5_IJNS4_1CILi1EEESB_SB_EEENS1_35KernelTmaWarpSpecializedCooperativeEEENS5_IJNSA_ILi512EEENSA_ILi16EEESG_EEENS_10bfloat16_tENS5_IJlSB_lEEESI_SJ_NS4_8TiledMMAINS4_8MMA_AtomIJNS4_4SM904GMMA27MMA_64x16x16_F32BF16BF16_SSILNSN_5MajorE0ELSP_0ELNSN_7ScaleInE1ELSQ_1EEEEEENS4_6LayoutINS5_IJNSA_ILi2EEESB_SB_EEENS5_IJSB_NSA_ILi0EEESW_EEEEENS5_IJNS4_10UnderscoreESZ_SZ_EEEEENS4_13SM90_TMA_LOADENS4_14ComposedLayoutINS4_7SwizzleILi1ELi4ELi3EEENS4_18smem_ptr_flag_bitsILi16EEENST_INS5_IJNSA_ILi8EEESG_EEENS5_IJSG_SB_EEEEEEEvNS4_8identityES12_S1C_vS1D_EENS_8epilogue10collective6detail29Sm90TmaWarpSpecializedAdapterINS1G_15DefaultEpilogueISI_SJ_SJ_NS1F_6thread17LinearCombinationISI_Li1EffLNS1K_9ScaleType4KindE0ELNS_15FloatRoundStyleE2ESI_EENS1_15EpilogueDefaultEEEEEvvEEEEvNT_6ParamsE:
        .type           _ZN7cutlass13device_kernelINS_4gemm6kernel13GemmUniversalIN4cute5tupleIJiiiiEEENS1_10collective13CollectiveMmaINS1_34MainloopSm90TmaGmmaWarpSpecializedILi13ENS5_IJNS4_1CILi1EEESB_SB_EEENS1_35KernelTmaWarpSpecializedCooperativeEEENS5_IJNSA_ILi512EEENSA_ILi16EEESG_EEENS_10bfloat16_tENS5_IJlSB_lEEESI_SJ_NS4_8TiledMMAINS4_8MMA_AtomIJNS4_4SM904GMMA27MMA_64x16x16_F32BF16BF16_SSILNSN_5MajorE0ELSP_0ELNSN_7ScaleInE1ELSQ_1EEEEEENS4_6LayoutINS5_IJNSA_ILi2EEESB_SB_EEENS5_IJSB_NSA_ILi0EEESW_EEEEENS5_IJNS4_10UnderscoreESZ_SZ_EEEEENS4_13SM90_TMA_LOADENS4_14ComposedLayoutINS4_7SwizzleILi1ELi4ELi3EEENS4_18smem_ptr_flag_bitsILi16EEENST_INS5_IJNSA_ILi8EEESG_EEENS5_IJSG_SB_EEEEEEEvNS4_8identityES12_S1C_vS1D_EENS_8epilogue10collective6detail29Sm90TmaWarpSpecializedAdapterINS1G_15DefaultEpilogueISI_SJ_SJ_NS1F_6thread17LinearCombinationISI_Li1EffLNS1K_9ScaleType4KindE0ELNS_15FloatRoundStyleE2ESI_EENS1_15EpilogueDefaultEEEEEvvEEEEvNT_6ParamsE,@function
        .size           _ZN7cutlass13device_kernelINS_4gemm6kernel13GemmUniversalIN4cute5tupleIJiiiiEEENS1_10collective13CollectiveMmaINS1_34MainloopSm90TmaGmmaWarpSpecializedILi13ENS5_IJNS4_1CILi1EEESB_SB_EEENS1_35KernelTmaWarpSpecializedCooperativeEEENS5_IJNSA_ILi512EEENSA_ILi16EEESG_EEENS_10bfloat16_tENS5_IJlSB_lEEESI_SJ_NS4_8TiledMMAINS4_8MMA_AtomIJNS4_4SM904GMMA27MMA_64x16x16_F32BF16BF16_SSILNSN_5MajorE0ELSP_0ELNSN_7ScaleInE1ELSQ_1EEEEEENS4_6LayoutINS5_IJNSA_ILi2EEESB_SB_EEENS5_IJSB_NSA_ILi0EEESW_EEEEENS5_IJNS4_10UnderscoreESZ_SZ_EEEEENS4_13SM90_TMA_LOADENS4_14ComposedLayoutINS4_7SwizzleILi1ELi4ELi3EEENS4_18smem_ptr_flag_bitsILi16EEENST_INS5_IJNSA_ILi8EEESG_EEENS5_IJSG_SB_EEEEEEEvNS4_8identityES12_S1C_vS1D_EENS_8epilogue10collective6detail29Sm90TmaWarpSpecializedAdapterINS1G_15DefaultEpilogueISI_SJ_SJ_NS1F_6thread17LinearCombinationISI_Li1EffLNS1K_9ScaleType4KindE0ELNS_15FloatRoundStyleE2ESI_EENS1_15EpilogueDefaultEEEEEvvEEEEvNT_6ParamsE,(.L_x_149 - _ZN7cutlass13device_kernelINS_4gemm6kernel13GemmUniversalIN4cute5tupleIJiiiiEEENS1_10collective13CollectiveMmaINS1_34MainloopSm90TmaGmmaWarpSpecializedILi13ENS5_IJNS4_1CILi1EEESB_SB_EEENS1_35KernelTmaWarpSpecializedCooperativeEEENS5_IJNSA_ILi512EEENSA_ILi16EEESG_EEENS_10bfloat16_tENS5_IJlSB_lEEESI_SJ_NS4_8TiledMMAINS4_8MMA_AtomIJNS4_4SM904GMMA27MMA_64x16x16_F32BF16BF16_SSILNSN_5MajorE0ELSP_0ELNSN_7ScaleInE1ELSQ_1EEEEEENS4_6LayoutINS5_IJNSA_ILi2EEESB_SB_EEENS5_IJSB_NSA_ILi0EEESW_EEEEENS5_IJNS4_10UnderscoreESZ_SZ_EEEEENS4_13SM90_TMA_LOADENS4_14ComposedLayoutINS4_7SwizzleILi1ELi4ELi3EEENS4_18smem_ptr_flag_bitsILi16EEENST_INS5_IJNSA_ILi8EEESG_EEENS5_IJSG_SB_EEEEEEEvNS4_8identityES12_S1C_vS1D_EENS_8epilogue10collective6detail29Sm90TmaWarpSpecializedAdapterINS1G_15DefaultEpilogueISI_SJ_SJ_NS1F_6thread17LinearCombinationISI_Li1EffLNS1K_9ScaleType4KindE0ELNS_15FloatRoundStyleE2ESI_EENS1_15EpilogueDefaultEEEEEvvEEEEvNT_6ParamsE)
        .other          _ZN7cutlass13device_kernelINS_4gemm6kernel13GemmUniversalIN4cute5tupleIJiiiiEEENS1_10collective13CollectiveMmaINS1_34MainloopSm90TmaGmmaWarpSpecializedILi13ENS5_IJNS4_1CILi1EEESB_SB_EEENS1_35KernelTmaWarpSpecializedCooperativeEEENS5_IJNSA_ILi512EEENSA_ILi16EEESG_EEENS_10bfloat16_tENS5_IJlSB_lEEESI_SJ_NS4_8TiledMMAINS4_8MMA_AtomIJNS4_4SM904GMMA27MMA_64x16x16_F32BF16BF16_SSILNSN_5MajorE0ELSP_0ELNSN_7ScaleInE1ELSQ_1EEEEEENS4_6LayoutINS5_IJNSA_ILi2EEESB_SB_EEENS5_IJSB_NSA_ILi0EEESW_EEEEENS5_IJNS4_10UnderscoreESZ_SZ_EEEEENS4_13SM90_TMA_LOADENS4_14ComposedLayoutINS4_7SwizzleILi1ELi4ELi3EEENS4_18smem_ptr_flag_bitsILi16EEENST_INS5_IJNSA_ILi8EEESG_EEENS5_IJSG_SB_EEEEEEEvNS4_8identityES12_S1C_vS1D_EENS_8epilogue10collective6detail29Sm90TmaWarpSpecializedAdapterINS1G_15DefaultEpilogueISI_SJ_SJ_NS1F_6thread17LinearCombinationISI_Li1EffLNS1K_9ScaleType4KindE0ELNS_15FloatRoundStyleE2ESI_EENS1_15EpilogueDefaultEEEEEvvEEEEvNT_6ParamsE,@"STO_CUDA_ENTRY STV_DEFAULT"
_ZN7cutlass13device_kernelINS_4gemm6kernel13GemmUniversalIN4cute5tupleIJiiiiEEENS1_10collective13CollectiveMmaINS1_34MainloopSm90TmaGmmaWarpSpecializedILi13ENS5_IJNS4_1CILi1EEESB_SB_EEENS1_35KernelTmaWarpSpecializedCooperativeEEENS5_IJNSA_ILi512EEENSA_ILi16EEESG_EEENS_10bfloat16_tENS5_IJlSB_lEEESI_SJ_NS4_8TiledMMAINS4_8MMA_AtomIJNS4_4SM904GMMA27MMA_64x16x16_F32BF16BF16_SSILNSN_5MajorE0ELSP_0ELNSN_7ScaleInE1ELSQ_1EEEEEENS4_6LayoutINS5_IJNSA_ILi2EEESB_SB_EEENS5_IJSB_NSA_ILi0EEESW_EEEEENS5_IJNS4_10UnderscoreESZ_SZ_EEEEENS4_13SM90_TMA_LOADENS4_14ComposedLayoutINS4_7SwizzleILi1ELi4ELi3EEENS4_18smem_ptr_flag_bitsILi16EEENST_INS5_IJNSA_ILi8EEESG_EEENS5_IJSG_SB_EEEEEEEvNS4_8identityES12_S1C_vS1D_EENS_8epilogue10collective6detail29Sm90TmaWarpSpecializedAdapterINS1G_15DefaultEpilogueISI_SJ_SJ_NS1F_6thread17LinearCombinationISI_Li1EffLNS1K_9ScaleType4KindE0ELNS_15FloatRoundStyleE2ESI_EENS1_15EpilogueDefaultEEEEEvvEEEEvNT_6ParamsE:
[----:B------:R-:W0:Y:S01]  /*0000*/  LDC R1, c[0x0][0x28] ;  /* 0x00000a00ff017b82 */ /* 0x000e220000000800 */
[----:B------:R-:W1:Y:S01]  /*0010*/  S2R R3, SR_TID.X ;  /* 0x0000000000037919 */ /* 0x000e620000002100 */
[----:B------:R-:W-:Y:S01]  /*0020*/  ELECT P0, URZ, PT ;  /* 0x00000000003f782f */ /* 0x000fe20003800000 */
[----:B------:R-:W-:Y:S01]  /*0030*/  BSSY B0, `(.L_x_0) ;  /* 0x000000f000007945 */ /* 0x000fe20003800000 */
[--C-:B-1----:R-:W-:Y:S02]  /*0040*/  SHF.R.U32.HI R0, RZ, 0x5, R3.reuse ;  /* 0x00000005ff007819 */ /* 0x102fe40000011603 */
[----:B------:R-:W-:-:S03]  /*0050*/  SHF.R.U32.HI R14, RZ, 0x7, R3 ;  /* 0x00000007ff0e7819 */ /* 0x000fc60000011603 */
[----:B------:R-:W1:Y:S04]  /*0060*/  SHFL.IDX PT, R4, R0, RZ, 0x1f ;  /* 0x00001fff00047589 */ /* 0x000e6800000e0000 */
[----:B------:R2:W3:Y:S01]  /*0070*/  SHFL.IDX PT, R10, R14, RZ, 0x1f ;  /* 0x00001fff0e0a7589 */ /* 0x0004e200000e0000 */
[----:B-1----:R-:W-:-:S13]  /*0080*/  ISETP.NE.OR P0, PT, R4, RZ, !P0 ;  /* 0x000000ff0400720c */ /* 0x002fda0004705670 */
[----:B0-23--:R-:W-:Y:S05]  /*0090*/  @P0 BRA `(.L_x_1) ;  /* 0x0000000000200947 */ /* 0x00dfea0003800000 */
[----:B------:R-:W-:Y:S02]  /*00a0*/  ULDC.64 UR4, c[0x0][0x198] ;  /* 0x0000660000047ab9 */ /* 0x000fe40000000a00 */
[----:B------:R-:W-:Y:S02]  /*00b0*/  UIADD3 UR6, UP0, UR4, 0xf0, URZ ;  /* 0x000000f004067890 */ /* 0x000fe4000ff1e03f */
[----:B------:R-:W-:Y:S02]  /*00c0*/  UIADD3 UR4, UP1, UR4, 0x1f0, URZ ;  /* 0x000001f004047890 */ /* 0x000fe4000ff3e03f */
[----:B------:R-:W-:Y:S02]  /*00d0*/  UIADD3.X UR7, URZ, UR5, URZ, UP0, !UPT ;  /* 0x000000053f077290 */ /* 0x000fe400087fe43f */
[----:B------:R-:W-:-:S07]  /*00e0*/  UIADD3.X UR5, URZ, UR5, URZ, UP1, !UPT ;  /* 0x000000053f057290 */ /* 0x000fce0008ffe43f */
[----:B------:R0:W-:Y:S02]  /*00f0*/  UTMACCTL.PF [UR6] ;  /* 0x00000000060079b9 */ /* 0x0001e40008040000 */
[----:B------:R0:W-:Y:S02]  /*0100*/  UTMACCTL.PF [UR4] ;  /* 0x00000000040079b9 */ /* 0x0001e40008040000 */
[----:B0-----:R-:W-:Y:S01]  /*0110*/  NOP ;  /* 0x0000000000007918 */ /* 0x001fe20000000000 */
.L_x_1:
[----:B------:R-:W-:Y:S05]  /*0120*/  BSYNC B0 ;  /* 0x0000000000007941 */ /* 0x000fea0003800000 */
.L_x_0:
[----:B------:R-:W0:Y:S02]  /*0130*/  SHFL.IDX PT, R2, R0, RZ, 0x1f ;  /* 0x00001fff00027589 */ /* 0x000e2400000e0000 */
[----:B0-----:R-:W-:-:S13]  /*0140*/  ISETP.NE.AND P0, PT, R2, RZ, PT ;  /* 0x000000ff0200720c */ /* 0x001fda0003f05270 */
[----:B------:R-:W-:Y:S05]  /*0150*/  @P0 BRA `(.L_x_2) ;  /* 0x0000000000ac0947 */ /* 0x000fea0003800000 */
[----:B------:R-:W-:Y:S01]  /*0160*/  ELECT P0, URZ, PT ;  /* 0x00000000003f782f */ /* 0x000fe20003800000 */
[----:B------:R-:W-:-:S12]  /*0170*/  BSSY B0, `(.L_x_2) ;  /* 0x0000029000007945 */ /* 0x000fd80003800000 */
[----:B------:R-:W-:Y:S05]  /*0180*/  @!P0 BRA `(.L_x_3) ;  /* 0x00000000009c8947 */ /* 0x000fea0003800000 */
[----:B------:R-:W0:Y:S01]  /*0190*/  S2UR UR8, SR_CgaCtaId ;  /* 0x00000000000879c3 */ /* 0x000e220000008800 */
[----:B------:R-:W-:Y:S01]  /*01a0*/  UMOV UR4, 0x400 ;  /* 0x0000040000047882 */ /* 0x000fe20000000000 */
[----:B------:R-:W-:Y:S01]  /*01b0*/  UMOV UR5, 0x1 ;  /* 0x0000000100057882 */ /* 0x000fe20000000000 */
[----:B------:R-:W-:Y:S02]  /*01c0*/  UMOV UR6, 0x100 ;  /* 0x0000010000067882 */ /* 0x000fe40000000000 */
[----:B------:R-:W-:-:S04]  /*01d0*/  UIADD3 UR6, -UR6, 0x100000, URZ ;  /* 0x0010000006067890 */ /* 0x000fc8000fffe13f */
[----:B------:R-:W-:Y:S02]  /*01e0*/  USHF.L.U32 UR7, UR6, 0xb, URZ ;  /* 0x0000000b06077899 */ /* 0x000fe4000800063f */
[----:B------:R-:W-:Y:S02]  /*01f0*/  USHF.L.U32 UR6, UR6, 0x1, URZ ;  /* 0x0000000106067899 */ /* 0x000fe4000800063f */
[----:B0-----:R-:W-:Y:S02]  /*0200*/  ULEA UR8, UR8, UR4, 0x18 ;  /* 0x0000000408087291 */ /* 0x001fe4000f8ec03f */
[----:B------:R-:W-:-:S04]  /*0210*/  UIADD3 UR4, -UR5, 0x100000, URZ ;  /* 0x0010000005047890 */ /* 0x000fc8000fffe13f */
[----:B------:R-:W-:Y:S02]  /*0220*/  USHF.L.U32 UR5, UR4, 0xb, URZ ;  /* 0x0000000b04057899 */ /* 0x000fe4000800063f */
[----:B------:R-:W-:Y:S01]  /*0230*/  USHF.L.U32 UR4, UR4, 0x1, URZ ;  /* 0x0000000104047899 */ /* 0x000fe2000800063f */
[----:B------:R-:W0:Y:S11]  /*0240*/  FENCE.VIEW.ASYNC.S ;  /* 0x00000000000073c6 */ /* 0x000e360000000000 */
[----:B0-----:R0:W1:Y:S01]  /*0250*/  SYNCS.EXCH.64 URZ, [UR8], UR4 ;  /* 0x00000004083f75b2 */ /* 0x0010620008000100 */
[----:B------:R0:W2:Y:S01]  /*0260*/  SYNCS.EXCH.64 URZ, [UR8+0x68], UR6 ;  /* 0x00006806083f75b2 */ /* 0x0000a20008000100 */
[----:B------:R0:W3:Y:S01]  /*0270*/  SYNCS.EXCH.64 URZ, [UR8+0x8], UR4 ;  /* 0x00000804083f75b2 */ /* 0x0000e20008000100 */
[----:B------:R0:W4:Y:S01]  /*0280*/  SYNCS.EXCH.64 URZ, [UR8+0x70], UR6 ;  /* 0x00007006083f75b2 */ /* 0x0001220008000100 */
[----:B------:R0:W0:Y:S01]  /*0290*/  SYNCS.EXCH.64 URZ, [UR8+0x10], UR4 ;  /* 0x00001004083f75b2 */ /* 0x0000220008000100 */
        /* <DEDUP_REMOVED lines=21> */
[----:B-123--:R-:W-:Y:S01]  /*03f0*/  NOP ;  /* 0x0000000000007918 */ /* 0x00efe20000000000 */
.L_x_3:
[----:B0-----:R-:W-:Y:S05]  /*0400*/  BSYNC B0 ;  /* 0x0000000000007941 */ /* 0x001fea0003800000 */
.L_x_2:
[----:B------:R-:W0:Y:S01]  /*0410*/  SHFL.IDX PT, R0, R0, RZ, 0x1f ;  /* 0x00001fff00007589 */ /* 0x000e2200000e0000 */
[----:B------:R-:W-:Y:S01]  /*0420*/  ELECT P0, URZ, PT ;  /* 0x00000000003f782f */ /* 0x000fe20003800000 */
[----:B------:R-:W1:Y:S01]  /*0430*/  LDC R2, c[0x0][0x65c] ;  /* 0x00019700ff027b82 */ /* 0x000e620000000800 */
[----:B------:R-:W-:Y:S01]  /*0440*/  SHF.R.S32.HI R7, RZ, 0x1f, R4 ;  /* 0x0000001fff077819 */ /* 0x000fe20000011404 */
[----:B------:R-:W2:Y:S01]  /*0450*/  S2R R5, SR_CTAID.Y ;  /* 0x0000000000057919 */ /* 0x000ea20000002600 */
[----:B------:R-:W-:Y:S01]  /*0460*/  UMOV UR4, 0x20 ;  /* 0x0000002000047882 */ /* 0x000fe20000000000 */
[----:B------:R-:W-:Y:S01]  /*0470*/  NOP ;  /* 0x0000000000007918 */ /* 0x000fe20000000000 */
[----:B------:R-:W-:Y:S01]  /*0480*/  LEA.HI R7, R7, R4, RZ, 0x2 ;  /* 0x0000000407077211 */ /* 0x000fe200078f10ff */
[----:B------:R-:W3:Y:S01]  /*0490*/  S2R R6, SR_CTAID.X ;  /* 0x0000000000067919 */ /* 0x000ee20000002500 */
[----:B------:R-:W-:Y:S01]  /*04a0*/  ISETP.NE.AND P2, PT, R10, RZ, PT ;  /* 0x000000ff0a00720c */ /* 0x000fe20003f45270 */
[----:B------:R-:W-:Y:S01]  /*04b0*/  NOP ;  /* 0x0000000000007918 */ /* 0x000fe20000000000 */
[----:B------:R-:W-:-:S02]  /*04c0*/  LOP3.LUT R7, R7, 0xfffffffc, RZ, 0xc0, !PT ;  /* 0xfffffffc07077812 */ /* 0x000fc400078ec0ff */
[----:B0-----:R-:W-:Y:S02]  /*04d0*/  ISETP.NE.OR P0, PT, R0, RZ, !P0 ;  /* 0x000000ff0000720c */ /* 0x001fe40004705670 */
[----:B-1----:R-:W-:-:S04]  /*04e0*/  ISETP.NE.AND P3, PT, R2, 0x1, PT ;  /* 0x000000010200780c */ /* 0x002fc80003f65270 */
[----:B------:R-:W-:Y:S01]  /*04f0*/  P2R R0, PR, RZ, 0x8 ;  /* 0x00000008ff007803 */ /* 0x000fe20000000000 */
[----:B------:R-:W-:Y:S01]  /*0500*/  IMAD.IADD R0, R4, 0x1, -R7 ;  /* 0x0000000104007824 */ /* 0x000fe200078e0a07 */
[----:B------:R-:W-:Y:S01]  /*0510*/  LOP3.LUT R4, R3, 0x7f, RZ, 0xc0, !PT ;  /* 0x0000007f03047812 */ /* 0x000fe200078ec0ff */
[----:B------:R-:W-:-:S03]  /*0520*/  IMAD.MOV.U32 R7, RZ, RZ, RZ ;  /* 0x000000ffff077224 */ /* 0x000fc600078e00ff */
[----:B------:R-:W-:Y:S01]  /*0530*/  ISETP.NE.AND P1, PT, R0, 0x3, PT ;  /* 0x000000030000780c */ /* 0x000fe20003f25270 */
[----:B------:R-:W-:Y:S01]  /*0540*/  VOTEU.ALL UP0, P0 ;  /* 0x00000000003f7886 */ /* 0x000fe20000000000 */
[----:B------:R-:W-:Y:S01]  /*0550*/  VOTEU.ALL UP1, P0 ;  /* 0x00000000003f7886 */ /* 0x000fe20000020000 */
[----:B------:R-:W3:Y:S01]  /*0560*/  @P3 LDC R17, c[0x0][0x10] ;  /* 0x00000400ff113b82 */ /* 0x000ee20000000800 */
[----:B--2---:R-:W-:Y:S02]  /*0570*/  @P3 IMAD.MOV.U32 R8, RZ, RZ, R5 ;  /* 0x000000ffff083224 */ /* 0x004fe400078e0005 */
[----:B------:R-:W-:Y:S01]  /*0580*/  @!UP0 UMOV UR6, 0x400 ;  /* 0x0000040000068882 */ /* 0x000fe20000000000 */
[----:B------:R-:W-:-:S04]  /*0590*/  @!UP0 UIADD3 UR4, -UR4, 0x100000, URZ ;  /* 0x0010000004048890 */ /* 0x000fc8000fffe13f */
[----:B------:R-:W-:Y:S02]  /*05a0*/  @!UP0 USHF.L.U32 UR5, UR4, 0xb, URZ ;  /* 0x0000000b04058899 */ /* 0x000fe4000800063f */
[----:B------:R-:W-:Y:S01]  /*05b0*/  @!UP0 USHF.L.U32 UR4, UR4, 0x1, URZ ;  /* 0x0000000104048899 */ /* 0x000fe2000800063f */
[----:B------:R-:W-:Y:S01]  /*05c0*/  @P3 IMAD.MOV.U32 R9, RZ, RZ, RZ ;  /* 0x000000ffff093224 */ /* 0x000fe200078e00ff */
[----:B------:R-:W0:Y:S08]  /*05d0*/  @!UP0 S2UR UR7, SR_CgaCtaId ;  /* 0x00000000000789c3 */ /* 0x000e300000008800 */
[----:B------:R-:W1:Y:S01]  /*05e0*/  @!P3 LDC R11, c[0x0][0xc] ;  /* 0x00000300ff0bbb82 */ /* 0x000e620000000800 */
[----:B---3--:R-:W-:Y:S01]  /*05f0*/  @P3 IMAD.WIDE.U32 R16, R6, R17, R8 ;  /* 0x0000001106103225 */ /* 0x008fe200078e0008 */
[----:B0-----:R-:W-:Y:S01]  /*0600*/  @!UP0 ULEA UR8, UR7, UR6, 0x18 ;  /* 0x0000000607088291 */ /* 0x001fe2000f8ec03f */
[----:B------:R-:W-:-:S02]  /*0610*/  VOTEU.ALL UP0, P0 ;  /* 0x00000000003f7886 */ /* 0x000fc40000000000 */
[----:B------:R-:W-:Y:S01]  /*0620*/  ULDC UR6, c[0x0][0xc] ;  /* 0x0000030000067ab9 */ /* 0x000fe20000000800 */
[----:B------:R-:W-:Y:S01]  /*0630*/  ISETP.EQ.OR P0, PT, R0, RZ, !P1 ;  /* 0x000000ff0000720c */ /* 0x000fe20004f02670 */
[----:B------:R-:W-:-:S03]  /*0640*/  ULDC UR7, c[0x0][0x10] ;  /* 0x0000040000077ab9 */ /* 0x000fc60000000800 */
[C---:B------:R-:W-:Y:S01]  /*0650*/  ISETP.EQ.AND P0, PT, R10.reuse, RZ, P0 ;  /* 0x000000ff0a00720c */ /* 0x040fe20000702270 */
[----:B------:R-:W-:Y:S02]  /*0660*/  VIADD R10, R10, 0xffffffff ;  /* 0xffffffff0a0a7836 */ /* 0x000fe40000000000 */
[----:B-1----:R-:W-:Y:S01]  /*0670*/  @!P3 IMAD.WIDE.U32 R8, R11, R5, R6 ;  /* 0x000000050b08b225 */ /* 0x002fe200078e0006 */
[----:B------:R-:W0:Y:S02]  /*0680*/  FENCE.VIEW.ASYNC.S ;  /* 0x00000000000073c6 */ /* 0x000e240000000000 */
[----:B0-----:R-:W4:Y:S01]  /*0690*/  @!UP0 SYNCS.EXCH.64 URZ, [UR8+0xe0], UR4 ;  /* 0x0000e004083f85b2 */ /* 0x001f220008000100 */
[----:B------:R-:W-:Y:S01]  /*06a0*/  SEL R18, RZ, 0x1, !P0 ;  /* 0x00000001ff127807 */ /* 0x000fe20004000000 */
[----:B------:R-:W-:Y:S01]  /*06b0*/  @P3 IMAD.MOV.U32 R11, RZ, RZ, RZ ;  /* 0x000000ffff0b3224 */ /* 0x000fe200078e00ff */
[----:B------:R-:W-:Y:S01]  /*06c0*/  ISETP.GE.U32.AND P1, PT, R10, 0x2, PT ;  /* 0x000000020a00780c */ /* 0x000fe20003f26070 */
[----:B------:R-:W-:-:S02]  /*06d0*/  @!P3 IMAD.MOV.U32 R16, RZ, RZ, R8 ;  /* 0x000000ffff10b224 */ /* 0x000fc400078e0008 */
[----:B------:R-:W-:Y:S01]  /*06e0*/  @P3 IMAD.IADD R17, R17, 0x1, R11 ;  /* 0x0000000111113824 */ /* 0x000fe200078e020b */
[----:B------:R-:W-:Y:S01]  /*06f0*/  SEL R18, R18, 0x2, P1 ;  /* 0x0000000212127807 */ /* 0x000fe20000800000 */
[----:B------:R-:W-:Y:S01]  /*0700*/  @!P3 IMAD.MOV.U32 R17, RZ, RZ, R9 ;  /* 0x000000ffff11b224 */ /* 0x000fe200078e0009 */
[----:B------:R0:W4:Y:S01]  /*0710*/  @!UP1 SYNCS.EXCH.64 URZ, [UR8+0xe8], UR4 ;  /* 0x0000e804083f95b2 */ /* 0x0001220008000100 */
[----:B------:R-:W-:Y:S01]  /*0720*/  NOP ;  /* 0x0000000000007918 */ /* 0x000fe20000000000 */
[----:B0-----:R-:W-:-:S03]  /*0730*/  UIMAD.WIDE.U32 UR4, UR6, UR7, URZ ;  /* 0x00000007060472a5 */ /* 0x001fc6000f8e003f */
[----:B------:R-:W-:Y:S02]  /*0740*/  ULDC UR6, c[0x0][0x14] ;  /* 0x0000050000067ab9 */ /* 0x000fe40000000800 */
[----:B------:R-:W-:Y:S02]  /*0750*/  UIMAD.WIDE.U32 UR36, UR4, UR6, URZ ;  /* 0x00000006042472a5 */ /* 0x000fe4000f8e003f */
[----:B------:R-:W-:-:S04]  /*0760*/  UIMAD UR40, UR5, UR6, URZ ;  /* 0x00000006052872a4 */ /* 0x000fc8000f8e023f */
[----:B------:R-:W-:Y:S01]  /*0770*/  UIADD3 UR40, UR37, UR40, URZ ;  /* 0x0000002825287290 */ /* 0x000fe2000fffe03f */
[----:B----4-:R-:W-:Y:S06]  /*0780*/  BAR.SYNC.DEFER_BLOCKING 0x0 ;  /* 0x0000000000007b1d */ /* 0x010fec0000010000 */
[----:B------:R-:W-:Y:S05]  /*0790*/  @!P2 BRA `(.L_x_4) ;  /* 0x0000004400bca947 */ /* 0x000fea0003800000 */
[----:B------:R-:W-:-:S13]  /*07a0*/  ISETP.GT.U32.AND P0, PT, R10, 0x1, PT ;  /* 0x000000010a00780c */ /* 0x000fda0003f04070 */
[----:B------:R-:W-:Y:S05]  /*07b0*/  @P0 EXIT ;  /* 0x000000000000094d */ /* 0x000fea0003800000 */
[----:B------:R-:W-:Y:S01]  /*07c0*/  ULDC.64 UR4, c[0x0][0x650] ;  /* 0x0001940000047ab9 */ /* 0x000fe20000000a00 */
[----:B------:R-:W-:Y:S01]  /*07d0*/  PRMT R0, RZ, 0x7610, R0 ;  /* 0x00007610ff007816 */ /* 0x000fe20000000000 */
[----:B------:R-:W-:Y:S01]  /*07e0*/  IMAD.MOV.U32 R73, RZ, RZ, -0x1 ;  /* 0xffffffffff497424 */ /* 0x000fe200078e00ff */
[----:B------:R-:W-:Y:S01]  /*07f0*/  ISETP.GE.U32.AND P0, PT, R16, UR4, PT ;  /* 0x0000000410007c0c */ /* 0x000fe2000bf06070 */
[----:B------:R-:W-:Y:S02]  /*0800*/  IMAD.MOV.U32 R72, RZ, RZ, -0x1 ;  /* 0xffffffffff487424 */ /* 0x000fe400078e00ff */
[----:B------:R-:W-:Y:S01]  /*0810*/  IMAD.MOV.U32 R71, RZ, RZ, -0x1 ;  /* 0xffffffffff477424 */ /* 0x000fe200078e00ff */
[----:B------:R-:W-:-:S13]  /*0820*/  ISETP.GE.U32.AND.EX P0, PT, R17, UR5, PT, P0 ;  /* 0x0000000511007c0c */ /* 0x000fda000bf06100 */
[----:B------:R-:W-:Y:S05]  /*0830*/  @P0 BRA `(.L_x_5) ;  /* 0x0000000400540947 */ /* 0x000fea0003800000 */
[----:B------:R-:W0:Y:S01]  /*0840*/  LDC.64 R20, c[0x0][0x628] ;  /* 0x00018a00ff147b82 */ /* 0x000e220000000a00 */
[----:B------:R-:W-:Y:S02]  /*0850*/  IMAD.MOV.U32 R8, RZ, RZ, R16 ;  /* 0x000000ffff087224 */ /* 0x000fe400078e0010 */
[----:B------:R-:W-:-:S05]  /*0860*/  IMAD.MOV.U32 R9, RZ, RZ, R17 ;  /* 0x000000ffff097224 */ /* 0x000fca00078e0011 */
[----:B------:R-:W1:Y:S08]  /*0870*/  LDC R0, c[0x0][0x630] ;  /* 0x00018c00ff007b82 */ /* 0x000e700000000800 */
[----:B------:R-:W2:Y:S01]  /*0880*/  LDC.64 R22, c[0x0][0x620] ;  /* 0x00018800ff167b82 */ /* 0x000ea20000000a00 */
[----:B0-----:R-:W-:-:S04]  /*0890*/  ISETP.NE.U32.AND P0, PT, R20, RZ, PT ;  /* 0x000000ff1400720c */ /* 0x001fc80003f05070 */
[----:B------:R-:W-:-:S13]  /*08a0*/  ISETP.NE.AND.EX P0, PT, R21, RZ, PT, P0 ;  /* 0x000000ff1500720c */ /* 0x000fda0003f05300 */
[----:B-12---:R-:W-:Y:S05]  /*08b0*/  @!P0 BRA `(.L_x_6) ;  /* 0x0000000000288947 */ /* 0x006fea0003800000 */
[----:B------:R-:W0:Y:S02]  /*08c0*/  LDC R13, c[0x0][0x634] ;  /* 0x00018d00ff0d7b82 */ /* 0x000e240000000800 */
[----:B0-----:R-:W-:-:S05]  /*08d0*/  IADD3 R13, P0, R16, R13, RZ ;  /* 0x0000000d100d7210 */ /* 0x001fca0007f1e0ff */
[----:B------:R-:W-:-:S04]  /*08e0*/  IMAD.X R15, RZ, RZ, R17, P0 ;  /* 0x000000ffff0f7224 */ /* 0x000fc800000e0611 */
[----:B------:R-:W-:-:S04]  /*08f0*/  IMAD.WIDE.U32 R8, R15, R20, RZ ;  /* 0x000000140f087225 */ /* 0x000fc800078e00ff */
[----:B------:R-:W-:-:S04]  /*0900*/  IMAD.WIDE.U32 R10, P0, R13, R21, R8 ;  /* 0x000000150d0a7225 */ /* 0x000fc80007800008 */
[----:B------:R-:W-:-:S04]  /*0910*/  IMAD.WIDE.U32 R8, R13, R20, RZ ;  /* 0x000000140d087225 */ /* 0x000fc800078e00ff */
[----:B------:R-:W-:Y:S01]  /*0920*/  IMAD.X R13, RZ, RZ, RZ, P0 ;  /* 0x000000ffff0d7224 */ /* 0x000fe200000e06ff */
[----:B------:R-:W-:Y:S01]  /*0930*/  IADD3 RZ, P0, R9, R10, RZ ;  /* 0x0000000a09ff7210 */ /* 0x000fe20007f1e0ff */
[----:B------:R-:W-:-:S04]  /*0940*/  IMAD.MOV.U32 R12, RZ, RZ, R11 ;  /* 0x000000ffff0c7224 */ /* 0x000fc800078e000b */
[----:B------:R-:W-:-:S08]  /*0950*/  IMAD.WIDE.U32.X R8, R15, R21, R12, P0 ;  /* 0x000000150f087225 */ /* 0x000fd000000e040c */
.L_x_6:
[-CC-:B------:R-:W-:Y:S01]  /*0960*/  SHF.R.U64 R71, R8, R0.reuse, R9.reuse ;  /* 0x0000000008477219 */ /* 0x180fe20000001209 */
[----:B------:R-:W0:Y:S01]  /*0970*/  LDC R12, c[0x0][0x618] ;  /* 0x00018600ff0c7b82 */ /* 0x000e220000000800 */
[----:B------:R-:W-:Y:S01]  /*0980*/  SHF.R.U32.HI R7, RZ, R0, R9 ;  /* 0x00000000ff077219 */ /* 0x000fe20000011609 */
[----:B------:R-:W-:Y:S01]  /*0990*/  ULDC UR4, c[0x0][0x150] ;  /* 0x0000540000047ab9 */ /* 0x000fe20000000800 */
[----:B------:R-:W-:Y:S02]  /*09a0*/  IADD3 R11, P0, RZ, -R71, RZ ;  /* 0x80000047ff0b7210 */ /* 0x000fe40007f1e0ff */
[----:B------:R-:W-:-:S03]  /*09b0*/  I2FP.F32.U32 R0, R6 ;  /* 0x0000000600007245 */ /* 0x000fc60000201000 */
[----:B------:R-:W1:Y:S01]  /*09c0*/  LDC.64 R30, c[0x0][0x640] ;  /* 0x00019000ff1e7b82 */ /* 0x000e620000000a00 */
[----:B------:R-:W-:Y:S02]  /*09d0*/  IMAD.X R13, RZ, RZ, ~R7, P0 ;  /* 0x000000ffff0d7224 */ /* 0x000fe400000e0e07 */
[----:B------:R-:W-:Y:S01]  /*09e0*/  FMUL R0, R0, UR4 ;  /* 0x0000000400007c20 */ /* 0x000fe20008400000 */
[----:B------:R-:W-:Y:S01]  /*09f0*/  IMAD.WIDE.U32 R8, R11, R22, R16 ;  /* 0x000000160b087225 */ /* 0x000fe200078e0010 */
[----:B------:R-:W-:-:S03]  /*0a00*/  ULDC UR4, c[0x0][0x154] ;  /* 0x0000550000047ab9 */ /* 0x000fc60000000800 */
[----:B------:R-:W-:Y:S01]  /*0a10*/  IMAD R10, R13, R22, RZ ;  /* 0x000000160d0a7224 */ /* 0x000fe200078e02ff */
[----:B------:R-:W2:Y:S01]  /*0a20*/  LDC R7, c[0x0][0x144] ;  /* 0x00005100ff077b82 */ /* 0x000ea20000000800 */
[----:B------:R-:W3:Y:S02]  /*0a30*/  F2I.U32.TRUNC.NTZ R0, R0 ;  /* 0x0000000000007305 */ /* 0x000ee4000020f000 */
[----:B------:R-:W-:-:S04]  /*0a40*/  IMAD R11, R11, R23, R10 ;  /* 0x000000170b0b7224 */ /* 0x000fc800078e020a */
[----:B------:R-:W-:Y:S01]  /*0a50*/  IMAD.IADD R9, R9, 0x1, R11 ;  /* 0x0000000109097824 */ /* 0x000fe200078e020b */
[----:B------:R-:W4:Y:S01]  /*0a60*/  LDC R24, c[0x0][0x608] ;  /* 0x00018200ff187b82 */ /* 0x000f220000000800 */
[----:B------:R-:W-:-:S03]  /*0a70*/  IMAD.MOV.U32 R11, RZ, RZ, -0x1 ;  /* 0xffffffffff0b7424 */ /* 0x000fc600078e00ff */
[-CC-:B0-----:R-:W-:Y:S02]  /*0a80*/  SHF.R.U64 R22, R8, R12.reuse, R9.reuse ;  /* 0x0000000c08167219 */ /* 0x181fe40000001209 */
[----:B------:R-:W-:Y:S02]  /*0a90*/  I2FP.F32.U32 R8, R5 ;  /* 0x0000000500087245 */ /* 0x000fe40000201000 */
[----:B------:R-:W0:Y:S01]  /*0aa0*/  LDC R28, c[0x0][0x658] ;  /* 0x00019600ff1c7b82 */ /* 0x000e220000000800 */
[----:B-1----:R-:W-:Y:S01]  /*0ab0*/  ISETP.NE.U32.AND P0, PT, R30, RZ, PT ;  /* 0x000000ff1e00720c */ /* 0x002fe20003f05070 */
[----:B---3--:R-:W-:Y:S02]  /*0ac0*/  IMAD.MOV R10, RZ, RZ, -R0 ;  /* 0x000000ffff0a7224 */ /* 0x008fe400078e0a00 */
[----:B------:R-:W-:Y:S01]  /*0ad0*/  FMUL R8, R8, UR4 ;  /* 0x0000000408087c20 */ /* 0x000fe20008400000 */
[----:B------:R-:W-:Y:S02]  /*0ae0*/  SHF.R.U32.HI R9, RZ, R12, R9 ;  /* 0x0000000cff097219 */ /* 0x000fe40000011609 */
[----:B------:R-:W-:Y:S01]  /*0af0*/  ISETP.NE.AND.EX P0, PT, R31, RZ, PT, P0 ;  /* 0x000000ff1f00720c */ /* 0x000fe20003f05300 */
[----:B------:R1:W3:Y:S01]  /*0b00*/  F2I.U32.TRUNC.NTZ R15, R8 ;  /* 0x00000008000f7305 */ /* 0x0002e2000020f000 */
[----:B------:R-:W1:Y:S01]  /*0b10*/  LDC R20, c[0x0][0x148] ;  /* 0x00005200ff147b82 */ /* 0x000e620000000800 */
[----:B--2---:R-:W-:-:S07]  /*0b20*/  IMAD R0, R7, R10, R6 ;  /* 0x0000000a07007224 */ /* 0x004fce00078e0206 */
[----:B------:R-:W2:Y:S01]  /*0b30*/  LDC R26, c[0x0][0x600] ;  /* 0x00018000ff1a7b82 */ /* 0x000ea20000000800 */
[-CC-:B----4-:R-:W-:Y:S02]  /*0b40*/  SHF.R.U64 R32, R22, R24.reuse, R9.reuse ;  /* 0x0000001816207219 */ /* 0x190fe40000001209 */
[----:B------:R-:W-:Y:S01]  /*0b50*/  SHF.R.U32.HI R7, RZ, R24, R9 ;  /* 0x00000018ff077219 */ /* 0x000fe20000011609 */
[----:B------:R-:W-:-:S04]  /*0b60*/  IMAD.MOV.U32 R9, RZ, RZ, 0x1 ;  /* 0x00000001ff097424 */ /* 0x000fc800078e00ff */
[----:B------:R-:W4:Y:S01]  /*0b70*/  LDC R21, c[0x0][0x648] ;  /* 0x00019200ff157b82 */ /* 0x000f220000000800 */
[-C--:B0-----:R-:W-:Y:S02]  /*0b80*/  SHF.L.U32 R6, R11, R28.reuse, RZ ;  /* 0x0000001c0b067219 */ /* 0x081fe400000006ff */
[--C-:B------:R-:W-:Y:S02]  /*0b90*/  SHF.R.U64 R24, R32, R28, R7.reuse ;  /* 0x0000001c20187219 */ /* 0x100fe40000001207 */
[----:B------:R-:W-:Y:S02]  /*0ba0*/  LOP3.LUT R13, RZ, R6, RZ, 0x33, !PT ;  /* 0x00000006ff0d7212 */ /* 0x000fe400078e33ff */
[-C--:B------:R-:W-:Y:S01]  /*0bb0*/  SHF.R.U32.HI R7, RZ, R28.reuse, R7 ;  /* 0x0000001cff077219 */ /* 0x080fe20000011607 */
[----:B------:R-:W0:Y:S01]  /*0bc0*/  LDC R23, c[0x0][0x638] ;  /* 0x00018e00ff177b82 */ /* 0x000e220000000800 */
[----:B------:R-:W-:Y:S01]  /*0bd0*/  SHF.L.U32 R12, R9, R28, RZ ;  /* 0x0000001c090c7219 */ /* 0x000fe200000006ff */
[----:B------:R-:W-:-:S06]  /*0be0*/  IMAD.MOV.U32 R6, RZ, RZ, R24 ;  /* 0x000000ffff067224 */ /* 0x000fcc00078e0018 */
[----:B------:R-:W0:Y:S01]  /*0bf0*/  LDC R73, c[0x0][0x610] ;  /* 0x00018400ff497b82 */ /* 0x000e220000000800 */
[----:B-1-3--:R-:W-:Y:S05]  /*0c00*/  @!P0 BRA `(.L_x_7) ;  /* 0x0000000000288947 */ /* 0x00afea0003800000 */
[----:B------:R-:W1:Y:S02]  /*0c10*/  LDC R11, c[0x0][0x64c] ;  /* 0x00019300ff0b7b82 */ /* 0x000e640000000800 */
[----:B-1----:R-:W-:-:S05]  /*0c20*/  IADD3 R11, P0, R24, R11, RZ ;  /* 0x0000000b180b7210 */ /* 0x002fca0007f1e0ff */
        /* <DEDUP_REMOVED lines=8> */
.L_x_7:
[----:B----4-:R-:W-:Y:S01]  /*0cb0*/  SHF.R.U64 R6, R6, R21, R7 ;  /* 0x0000001506067219 */ /* 0x010fe20000001207 */
[----:B--2---:R-:W-:Y:S01]  /*0cc0*/  VIADD R7, R26, 0xffffffff ;  /* 0xffffffff1a077836 */ /* 0x004fe20000000000 */
[----:B------:R-:W-:Y:S01]  /*0cd0*/  LOP3.LUT R13, R32, R13, RZ, 0xc0, !PT ;  /* 0x0000000d200d7212 */ /* 0x000fe200078ec0ff */
[----:B------:R-:W-:Y:S02]  /*0ce0*/  IMAD.MOV R15, RZ, RZ, -R15 ;  /* 0x000000ffff0f7224 */ /* 0x000fe400078e0a0f */
[----:B------:R-:W-:Y:S02]  /*0cf0*/  IMAD.MOV R8, RZ, RZ, -R6 ;  /* 0x000000ffff087224 */ /* 0x000fe400078e0a06 */
[----:B------:R-:W-:Y:S01]  /*0d00*/  IMAD R13, R12, R6, R13 ;  /* 0x000000060c0d7224 */ /* 0x000fe200078e020d */
[----:B------:R-:W-:Y:S01]  /*0d10*/  LOP3.LUT R6, R22, R7, RZ, 0xc0, !PT ;  /* 0x0000000716067212 */ /* 0x000fe200078ec0ff */
[----:B------:R-:W-:Y:S02]  /*0d20*/  @P3 IMAD R0, R20, R15, R5 ;  /* 0x0000000f14003224 */ /* 0x000fe400078e0205 */
[----:B0-----:R-:W-:-:S02]  /*0d30*/  IMAD R5, R8, R23, R24 ;  /* 0x0000001708057224 */ /* 0x001fc400078e0218 */
[----:B------:R-:W-:Y:S02]  /*0d40*/  IMAD R73, R13, R73, R0 ;  /* 0x000000490d497224 */ /* 0x000fe400078e0200 */
[----:B------:R-:W-:Y:S02]  /*0d50*/  IMAD R6, R5, R26, R6 ;  /* 0x0000001a05067224 */ /* 0x000fe400078e0206 */
[----:B------:R-:W-:-:S03]  /*0d60*/  IMAD.MOV.U32 R0, RZ, RZ, 0x1 ;  /* 0x00000001ff007424 */ /* 0x000fc600078e00ff */
[----:B------:R-:W-:Y:S02]  /*0d70*/  SEL R72, R6, R73, !P3 ;  /* 0x0000004906487207 */ /* 0x000fe40005800000 */
[----:B------:R-:W-:-:S07]  /*0d80*/  SEL R73, R73, R6, !P3 ;  /* 0x0000000649497207 */ /* 0x000fce0005800000 */
.L_x_5:
[----:B------:R-:W-:-:S08]  /*0d90*/  NOP ;  /* 0x0000000000007918 */ /* 0x000fd00000000000 */
[----:B------:R-:W0:Y:S02]  /*0da0*/  USETMAXREG.TRY_ALLOC.CTAPOOL UP0, 0xe8 ;  /* 0x000000e8000079c8 */ /* 0x000e240008000600 */
[----:B0-----:R-:W-:-:S13]  /*0db0*/  PLOP3.LUT P0, PT, PT, PT, UP0, 0x80, 0x0 ;  /* 0x000000000000781c */ /* 0x001fda0003f0f008 */
[----:B------:R-:W-:Y:S05]  /*0dc0*/  @!P0 BRA `(.L_x_5) ;  /* 0xfffffffc00f08947 */ /* 0x000fea000383ffff */
[----:B------:R-:W-:Y:S01]  /*0dd0*/  ULDC.64 UR4, c[0x0][0x598] ;  /* 0x0001660000047ab9 */ /* 0x000fe20000000a00 */
[----:B------:R-:W-:Y:S01]  /*0de0*/  ULDC.64 UR50, c[0x0][0x208] ;  /* 0x0000820000327ab9 */ /* 0x000fe20000000a00 */
[----:B------:R-:W-:-:S04]  /*0df0*/  ISETP.NE.U32.AND P0, PT, RZ, UR4, PT ;  /* 0x00000004ff007c0c */ /* 0x000fc8000bf05070 */
[----:B------:R-:W-:-:S13]  /*0e00*/  ISETP.NE.AND.EX P0, PT, RZ, UR5, PT, P0 ;  /* 0x00000005ff007c0c */ /* 0x000fda000bf05300 */
[----:B------:R-:W-:Y:S05]  /*0e10*/  @!P0 BRA `(.L_x_8) ;  /* 0x00000000001c8947 */ /* 0x000fea0003800000 */
[----:B------:R-:W0:Y:S02]  /*0e20*/  LDC.64 R6, c[0x0][0x598] ;  /* 0x00016600ff067b82 */ /* 0x000e240000000a00 */
[----:B0-----:R-:W2:Y:S02]  /*0e30*/  LDG.E.64 R6, desc[UR50][R6.64] ;  /* 0x0000003206067981 */ /* 0x001ea4000c1e1b00 */
[----:B--2---:R-:W-:-:S04]  /*0e40*/  ISETP.NE.U32.AND P0, PT, R6, RZ, PT ;  /* 0x000000ff0600720c */ /* 0x004fc80003f05070 */
[----:B------:R-:W-:-:S13]  /*0e50*/  ISETP.NE.AND.EX P0, PT, R7, RZ, PT, P0 ;  /* 0x000000ff0700720c */ /* 0x000fda0003f05300 */
[----:B------:R-:W-:Y:S05]  /*0e60*/  @!P0 BRA `(.L_x_8) ;  /* 0x0000000000088947 */ /* 0x000fea0003800000 */
[----:B------:R0:W5:Y:S01]  /*0e70*/  LD.E R19, desc[UR50][R6.64] ;  /* 0x0000003206137980 */ /* 0x000162000c101900 */
[----:B------:R-:W-:Y:S05]  /*0e80*/  BRA `(.L_x_9) ;  /* 0x0000000000247947 */ /* 0x000fea0003800000 */
.L_x_8:
[----:B------:R-:W-:Y:S02]  /*0e90*/  ULDC.64 UR4, c[0x0][0x588] ;  /* 0x0001620000047ab9 */ /* 0x000fe40000000a00 */
[----:B------:R-:W-:-:S04]  /*0ea0*/  ISETP.NE.U32.AND P0, PT, RZ, UR4, PT ;  /* 0x00000004ff007c0c */ /* 0x000fc8000bf05070 */
[----:B------:R-:W-:-:S13]  /*0eb0*/  ISETP.NE.AND.EX P0, PT, RZ, UR5, PT, P0 ;  /* 0x00000005ff007c0c */ /* 0x000fda000bf05300 */
[----:B------:R-:W-:Y:S05]  /*0ec0*/  @!P0 BRA `(.L_x_10) ;  /* 0x00000000000c8947 */ /* 0x000fea0003800000 */
[----:B------:R-:W0:Y:S02]  /*0ed0*/  LDC.64 R6, c[0x0][0x588] ;  /* 0x00016200ff067b82 */ /* 0x000e240000000a00 */
[----:B0-----:R1:W5:Y:S01]  /*0ee0*/  LDG.E R19, desc[UR50][R6.64] ;  /* 0x0000003206137981 */ /* 0x001362000c1e1900 */
[----:B------:R-:W-:Y:S05]  /*0ef0*/  BRA `(.L_x_9) ;  /* 0x0000000000087947 */ /* 0x000fea0003800000 */
.L_x_10:
[----:B------:R-:W-:Y:S02]  /*0f00*/  ULDC UR4, c[0x0][0x580] ;  /* 0x0001600000047ab9 */ /* 0x000fe40000000800 */
[----:B------:R-:W-:-:S07]  /*0f10*/  IMAD.U32 R19, RZ, RZ, UR4 ;  /* 0x00000004ff137e24 */ /* 0x000fce000f8e00ff */
.L_x_9:
[----:B------:R-:W-:Y:S02]  /*0f20*/  ULDC.64 UR4, c[0x0][0x5a0] ;  /* 0x0001680000047ab9 */ /* 0x000fe40000000a00 */
[----:B------:R-:W-:-:S04]  /*0f30*/  ISETP.NE.U32.AND P0, PT, RZ, UR4, PT ;  /* 0x00000004ff007c0c */ /* 0x000fc8000bf05070 */
[----:B------:R-:W-:-:S13]  /*0f40*/  ISETP.NE.AND.EX P0, PT, RZ, UR5, PT, P0 ;  /* 0x00000005ff007c0c */ /* 0x000fda000bf05300 */
[----:B------:R-:W-:Y:S05]  /*0f50*/  @!P0 BRA `(.L_x_11) ;  /* 0x00000000001c8947 */ /* 0x000fea0003800000 */
[----:B01----:R-:W0:Y:S02]  /*0f60*/  LDC.64 R6, c[0x0][0x5a0] ;  /* 0x00016800ff067b82 */ /* 0x003e240000000a00 */
[----:B0-----:R-:W2:Y:S02]  /*0f70*/  LDG.E.64 R6, desc[UR50][R6.64] ;  /* 0x0000003206067981 */ /* 0x001ea4000c1e1b00 */
[----:B--2---:R-:W-:-:S04]  /*0f80*/  ISETP.NE.U32.AND P0, PT, R6, RZ, PT ;  /* 0x000000ff0600720c */ /* 0x004fc80003f05070 */
[----:B------:R-:W-:-:S13]  /*0f90*/  ISETP.NE.AND.EX P0, PT, R7, RZ, PT, P0 ;  /* 0x000000ff0700720c */ /* 0x000fda0003f05300 */
[----:B------:R-:W-:Y:S05]  /*0fa0*/  @!P0 BRA `(.L_x_11) ;  /* 0x0000000000088947 */ /* 0x000fea0003800000 */
[----:B------:R0:W5:Y:S01]  /*0fb0*/  LD.E R56, desc[UR50][R6.64] ;  /* 0x0000003206387980 */ /* 0x000162000c101900 */
[----:B------:R-:W-:Y:S05]  /*0fc0*/  BRA `(.L_x_12) ;  /* 0x0000000000247947 */ /* 0x000fea0003800000 */
.L_x_11:
[----:B------:R-:W-:Y:S02]  /*0fd0*/  ULDC.64 UR4, c[0x0][0x590] ;  /* 0x0001640000047ab9 */ /* 0x000fe40000000a00 */
[----:B------:R-:W-:-:S04]  /*0fe0*/  ISETP.NE.U32.AND P0, PT, RZ, UR4, PT ;  /* 0x00000004ff007c0c */ /* 0x000fc8000bf05070 */
[----:B------:R-:W-:-:S13]  /*0ff0*/  ISETP.NE.AND.EX P0, PT, RZ, UR5, PT, P0 ;  /* 0x00000005ff007c0c */ /* 0x000fda000bf05300 */
[----:B------:R-:W-:Y:S05]  /*1000*/  @!P0 BRA `(.L_x_13) ;  /* 0x00000000000c8947 */ /* 0x000fea0003800000 */
[----:B------:R-:W2:Y:S02]  /*1010*/  LDC.64 R56, c[0x0][0x590] ;  /* 0x00016400ff387b82 */ /* 0x000ea40000000a00 */
[----:B--2---:R2:W5:Y:S01]  /*1020*/  LDG.E R56, desc[UR50][R56.64] ;  /* 0x0000003238387981 */ /* 0x004562000c1e1900 */
[----:B------:R-:W-:Y:S05]  /*1030*/  BRA `(.L_x_12) ;  /* 0x0000000000087947 */ /* 0x000fea0003800000 */
.L_x_13:
[----:B------:R-:W-:Y:S02]  /*1040*/  ULDC UR4, c[0x0][0x584] ;  /* 0x0001610000047ab9 */ /* 0x000fe40000000800 */
[----:B------:R-:W-:-:S07]  /*1050*/  IMAD.U32 R56, RZ, RZ, UR4 ;  /* 0x00000004ff387e24 */ /* 0x000fce000f8e00ff */
.L_x_12:
[----:B------:R-:W-:-:S13]  /*1060*/  LOP3.LUT P0, RZ, R0, 0xff, RZ, 0xc0, !PT ;  /* 0x000000ff00ff7812 */ /* 0x000fda000780c0ff */
[----:B------:R-:W-:Y:S05]  /*1070*/  @!P0 EXIT ;  /* 0x000000000000894d */ /* 0x000fea0003800000 */
[----:B01----:R-:W2:Y:S01]  /*1080*/  LDC.64 R6, c[0x0][0x5c8] ;  /* 0x00017200ff067b82 */ /* 0x003ea20000000a00 */
[----:B------:R-:W-:Y:S01]  /*1090*/  ULDC.64 UR4, c[0x0][0x288] ;  /* 0x0000a20000047ab9 */ /* 0x000fe20000000a00 */
[----:B------:R-:W-:Y:S01]  /*10a0*/  LOP3.LUT R14, R14, 0x1, RZ, 0xc0, !PT ;  /* 0x000000010e0e7812 */ /* 0x000fe200078ec0ff */
[----:B------:R-:W-:Y:S01]  /*10b0*/  IMAD.U32 R5, RZ, RZ, UR4 ;  /* 0x00000004ff057e24 */ /* 0x000fe2000f8e00ff */
[----:B------:R-:W-:Y:S01]  /*10c0*/  UIADD3 UR4, UR5, 0xf, URZ ;  /* 0x0000000f05047890 */ /* 0x000fe2000fffe03f */
[----:B------:R-:W-:Y:S01]  /*10d0*/  SHF.R.U32.HI R0, RZ, 0x2, R3 ;  /* 0x00000002ff007819 */ /* 0x000fe20000011603 */
[----:B------:R-:W-:Y:S01]  /*10e0*/  ULDC.64 UR42, c[0x0][0x5b0] ;  /* 0x00016c00002a7ab9 */ /* 0x000fe20000000a00 */
[----:B------:R-:W-:Y:S01]  /*10f0*/  SHF.R.U32.HI R4, RZ, 0x1, R4 ;  /* 0x00000001ff047819 */ /* 0x000fe20000011604 */
[----:B------:R-:W0:Y:S01]  /*1100*/  LDC R60, c[0x0][0x658] ;  /* 0x00019600ff3c7b82 */ /* 0x000e220000000800 */
[----:B------:R-:W-:Y:S01]  /*1110*/  USHF.R.S32.HI UR5, URZ, 0x1f, UR4 ;  /* 0x0000001f3f057899 */ /* 0x000fe20008011404 */
[----:B------:R-:W-:Y:S01]  /*1120*/  LOP3.LUT R62, R3, 0x3, RZ, 0xc0, !PT ;  /* 0x00000003033e7812 */ /* 0x000fe200078ec0ff */
[----:B------:R-:W-:Y:S01]  /*1130*/  IMAD.SHL.U32 R9, R14, 0x40, RZ ;  /* 0x000000400e097824 */ /* 0x000fe200078e00ff */
[----:B------:R-:W-:Y:S01]  /*1140*/  LOP3.LUT R0, R0, 0x7, RZ, 0xc0, !PT ;  /* 0x0000000700007812 */ /* 0x000fe200078ec0ff */
[----:B------:R-:W-:Y:S01]  /*1150*/  ULEA.HI UR5, UR5, UR4, URZ, 0x4 ;  /* 0x0000000405057291 */ /* 0x000fe2000f8f203f */
[----:B------:R-:W-:Y:S01]  /*1160*/  LOP3.LUT R23, R4, 0x30, RZ, 0xc0, !PT ;  /* 0x0000003004177812 */ /* 0x000fe200078ec0ff */
[----:B------:R-:W-:Y:S01]  /*1170*/  IMAD R62, R62, -0x2, R5 ;  /* 0xfffffffe3e3e7824 */ /* 0x000fe200078e0205 */
[--C-:B------:R-:W-:Y:S01]  /*1180*/  LOP3.LUT R22, R9, 0x40, R0.reuse, 0xe2, !PT ;  /* 0x0000004009167812 */ /* 0x100fe200078ee200 */
[----:B------:R-:W-:Y:S01]  /*1190*/  USHF.L.U64.HI UR41, UR42, 0x8, UR43 ;  /* 0x000000082a297899 */ /* 0x000fe2000801022b */
[-C--:B------:R-:W-:Y:S01]  /*11a0*/  IADD3 R5, RZ, -R23.reuse, -R0 ;  /* 0x80000017ff057210 */ /* 0x080fe20007ffe800 */
[----:B------:R-:W-:Y:S01]  /*11b0*/  IMAD.MOV.U32 R9, RZ, RZ, -0x1 ;  /* 0xffffffffff097424 */ /* 0x000fe200078e00ff */
[----:B------:R-:W-:Y:S01]  /*11c0*/  USHF.R.S32.HI UR43, URZ, 0x4, UR5 ;  /* 0x000000043f2b7899 */ /* 0x000fe20008011405 */
[----:B------:R-:W-:Y:S01]  /*11d0*/  IMAD.MOV.U32 R11, RZ, RZ, 0x1 ;  /* 0x00000001ff0b7424 */ /* 0x000fe200078e00ff */
[----:B------:R-:W-:Y:S01]  /*11e0*/  LOP3.LUT R64, R3, 0x80, RZ, 0xc0, !PT ;  /* 0x0000008003407812 */ /* 0x000fe200078ec0ff */
[----:B------:R-:W-:Y:S01]  /*11f0*/  IMAD R5, R14, -0x40, R5 ;  /* 0xffffffc00e057824 */ /* 0x000fe200078e0205 */
[----:B------:R-:W-:Y:S01]  /*1200*/  UISETP.LT.AND UP0, UPT, UR43, 0x1, UPT ;  /* 0x000000012b00788c */ /* 0x000fe2000bf01270 */
[----:B--2---:R-:W-:Y:S01]  /*1210*/  IMAD.SHL.U32 R57, R6, 0x100, RZ ;  /* 0x0000010006397824 */ /* 0x004fe200078e00ff */
[----:B------:R-:W-:Y:S01]  /*1220*/  ULDC UR4, c[0x0][0x284] ;  /* 0x0000a10000047ab9 */ /* 0x000fe20000000800 */
[----:B------:R-:W-:Y:S01]  /*1230*/  LOP3.LUT R22, R22, R23, RZ, 0xfc, !PT ;  /* 0x0000001716167212 */ /* 0x000fe200078efcff */
[----:B------:R-:W-:Y:S01]  /*1240*/  USHF.L.U32 UR42, UR42, 0x8, URZ ;  /* 0x000000082a2a7899 */ /* 0x000fe2000800063f */
[C-C-:B------:R-:W-:Y:S01]  /*1250*/  SHF.L.U64.HI R61, R6.reuse, 0x3, R7.reuse ;  /* 0x00000003063d7819 */ /* 0x140fe20000010207 */
[----:B------:R-:W-:Y:S01]  /*1260*/  USEL UR47, UR43, 0x1, UP0 ;  /* 0x000000012b2f7887 */ /* 0x000fe20008000000 */
[C---:B------:R-:W-:Y:S01]  /*1270*/  SHF.L.U64.HI R59, R6.reuse, 0x8, R7 ;  /* 0x00000008063b7819 */ /* 0x040fe20000010207 */
[----:B------:R-:W-:Y:S01]  /*1280*/  IMAD.SHL.U32 R58, R6, 0x8, RZ ;  /* 0x00000008063a7824 */ /* 0x000fe200078e00ff */
[-C--:B0-----:R-:W-:Y:S01]  /*1290*/  SHF.L.U32 R9, R9, R60.reuse, RZ ;  /* 0x0000003c09097219 */ /* 0x081fe200000006ff */
[----:B------:R-:W-:Y:S01]  /*12a0*/  IMAD.SHL.U32 R63, R3, 0x2, RZ ;  /* 0x00000002033f7824 */ /* 0x000fe200078e00ff */
[----:B------:R-:W-:Y:S01]  /*12b0*/  SHF.L.U32 R60, R11, R60, RZ ;  /* 0x0000003c0b3c7219 */ /* 0x000fe200000006ff */
[----:B------:R-:W-:Y:S01]  /*12c0*/  VIADD R69, R5, UR4 ;  /* 0x0000000405457c36 */ /* 0x000fe20008000000 */
[----:B------:R-:W-:Y:S01]  /*12d0*/  LOP3.LUT R70, R18, 0x1, RZ, 0xfc, !PT ;  /* 0x0000000112467812 */ /* 0x000fe200078efcff */
[----:B------:R-:W-:Y:S01]  /*12e0*/  IMAD.MOV.U32 R23, RZ, RZ, RZ ;  /* 0x000000ffff177224 */ /* 0x000fe200078e00ff */
[----:B------:R-:W-:Y:S01]  /*12f0*/  SHF.R.U32.HI R64, RZ, 0x7, R64 ;  /* 0x00000007ff407819 */ /* 0x000fe20000011640 */
[----:B------:R-:W-:Y:S01]  /*1300*/  ULOP3.LUT UR44, UR42, 0x2, URZ, 0xfc, !UPT ;  /* 0x000000022a2c7892 */ /* 0x000fe2000f8efc3f */
[----:B------:R-:W-:Y:S01]  /*1310*/  LOP3.LUT R65, RZ, R9, RZ, 0x33, !PT ;  /* 0x00000009ff417212 */ /* 0x000fe200078e33ff */
[----:B------:R-:W-:Y:S01]  /*1320*/  ULOP3.LUT UR45, UR42, 0x10, URZ, 0xfc, !UPT ;  /* 0x000000102a2d7892 */ /* 0x000fe2000f8efc3f */
[C---:B------:R-:W-:Y:S01]  /*1330*/  LOP3.LUT R66, R57.reuse, 0x2, RZ, 0xfc, !PT ;  /* 0x0000000239427812 */ /* 0x040fe200078efcff */
[----:B------:R-:W-:Y:S01]  /*1340*/  ULOP3.LUT UR46, UR42, 0x12, URZ, 0xfc, !UPT ;  /* 0x000000122a2e7892 */ /* 0x000fe2000f8efc3f */
[C---:B------:R-:W-:Y:S01]  /*1350*/  LOP3.LUT R67, R57.reuse, 0x10, RZ, 0xfc, !PT ;  /* 0x0000001039437812 */ /* 0x040fe200078efcff */
[----:B------:R-:W-:Y:S01]  /*1360*/  UIADD3 UR47, UR43, -UR47, URZ ;  /* 0x8000002f2b2f7290 */ /* 0x000fe2000fffe03f */
[----:B------:R-:W-:Y:S01]  /*1370*/  LOP3.LUT R68, R57, 0x12, RZ, 0xfc, !PT ;  /* 0x0000001239447812 */ /* 0x000fe200078efcff */
[----:B------:R-:W-:Y:S01]  /*1380*/  UMOV UR38, URZ ;  /* 0x0000003f00267c82 */ /* 0x000fe20008000000 */
[----:B------:R-:W-:-:S09]  /*1390*/  UMOV UR39, URZ ;  /* 0x0000003f00277c82 */ /* 0x000fd20008000000 */
.L_x_95:
[----:B0-----:R-:W0:Y:S01]  /*13a0*/  SHFL.IDX PT, R0, R64, RZ, 0x1f ;  /* 0x00001fff40007589 */ /* 0x001e2200000e0000 */
[----:B------:R-:W1:Y:S01]  /*13b0*/  S2UR UR6, SR_CgaCtaId ;  /* 0x00000000000679c3 */ /* 0x000e620000008800 */
[----:B------:R-:W-:Y:S01]  /*13c0*/  UMOV UR48, 0x400 ;  /* 0x0000040000307882 */ /* 0x000fe20000000000 */
[----:B0-----:R-:W-:Y:S01]  /*13d0*/  R2UR UR4, R0 ;  /* 0x00000000000472ca */ /* 0x001fe200000e0000 */
[----:B-1----:R-:W-:-:S12]  /*13e0*/  ULEA UR48, UR6, UR48, 0x18 ;  /* 0x0000003006307291 */ /* 0x002fd8000f8ec03f */
[----:B------:R-:W-:-:S04]  /*13f0*/  ULEA.HI UR5, UR4, UR4, URZ, 0x1 ;  /* 0x0000000404057291 */ /* 0x000fc8000f8f083f */
[----:B------:R-:W-:-:S04]  /*1400*/  ULOP3.LUT UR5, UR5, 0x1ffffe, URZ, 0xc0, !UPT ;  /* 0x001ffffe05057892 */ /* 0x000fc8000f8ec03f */
[----:B------:R-:W-:-:S03]  /*1410*/  UIADD3 UR5, UR4, -UR5, URZ ;  /* 0x8000000504057290 */ /* 0x000fc6000fffe03f */
[----:B------:R-:W-:Y:S01]  /*1420*/  ULDC UR4, c[0x0][0x28c] ;  /* 0x0000a30000047ab9 */ /* 0x000fe20000000800 */
[----:B------:R-:W-:Y:S01]  /*1430*/  ULEA UR5, UR5, UR48, 0xb ;  /* 0x0000003005057291 */ /* 0x000fe2000f8e583f */
[----:B------:R-:W-:-:S03]  /*1440*/  ISETP.LT.AND P0, PT, RZ, UR4, PT ;  /* 0x00000004ff007c0c */ /* 0x000fc6000bf01270 */
[----:B------:R-:W-:-:S04]  /*1450*/  UIADD3 UR5, UR5, 0x180, URZ ;  /* 0x0000018005057890 */ /* 0x000fc8000fffe03f */
[----:B------:R-:W-:-:S04]  /*1460*/  USHF.R.U32.HI UR5, URZ, 0x4, UR5 ;  /* 0x000000043f057899 */ /* 0x000fc80008011605 */
[----:B------:R-:W-:-:S04]  /*1470*/  ULOP3.LUT UR5, UR5, 0x3fff, URZ, 0xc0, !UPT ;  /* 0x00003fff05057892 */ /* 0x000fc8000f8ec03f */
[----:B------:R-:W-:Y:S01]  /*1480*/  ULOP3.LUT UR49, UR5, 0x10000, URZ, 0xfc, !UPT ;  /* 0x0001000005317892 */ /* 0x000fe2000f8efc3f */
[----:B--2-45:R-:W-:Y:S11]  /*1490*/  @P0 BRA `(.L_x_14) ;  /* 0x0000000000400947 */ /* 0x034ff60003800000 */
[----:B------:R-:W-:Y:S01]  /*14a0*/  MOV R0, 0x0 ;  /* 0x0000000000007802 */ /* 0x000fe20000000f00 */
[----:B------:R-:W-:Y:S01]  /*14b0*/  ULDC.64 UR4, c[0x4][0x68] ;  /* 0x01001a0000047ab9 */ /* 0x000fe20000000a00 */
[----:B------:R-:W-:Y:S01]  /*14c0*/  ULDC.64 UR6, c[0x4][0x8] ;  /* 0x0100020000067ab9 */ /* 0x000fe20000000a00 */
[----:B------:R-:W-:Y:S01]  /*14d0*/  IMAD.U32 R4, RZ, RZ, UR4 ;  /* 0x00000004ff047e24 */ /* 0x000fe2000f8e00ff */
[----:B------:R0:W1:Y:S01]  /*14e0*/  LDC.64 R14, c[0x4][R0] ;  /* 0x01000000000e7b82 */ /* 0x0000620000000a00 */
[----:B------:R-:W-:Y:S01]  /*14f0*/  IMAD.U32 R5, RZ, RZ, UR5 ;  /* 0x00000005ff057e24 */ /* 0x000fe2000f8e00ff */
[----:B------:R-:W-:Y:S01]  /*1500*/  ULDC.64 UR4, c[0x4][0x70] ;  /* 0x01001c0000047ab9 */ /* 0x000fe20000000a00 */
[----:B------:R-:W-:Y:S02]  /*1510*/  IMAD.U32 R10, RZ, RZ, UR6 ;  /* 0x00000006ff0a7e24 */ /* 0x000fe4000f8e00ff */
[----:B------:R-:W-:Y:S02]  /*1520*/  IMAD.U32 R6, RZ, RZ, UR4 ;  /* 0x00000004ff067e24 */ /* 0x000fe4000f8e00ff */
[----:B------:R-:W-:-:S02]  /*1530*/  IMAD.U32 R7, RZ, RZ, UR5 ;  /* 0x00000005ff077e24 */ /* 0x000fc4000f8e00ff */
[----:B------:R-:W-:Y:S02]  /*1540*/  IMAD.U32 R11, RZ, RZ, UR7 ;  /* 0x00000007ff0b7e24 */ /* 0x000fe4000f8e00ff */
[----:B------:R-:W-:Y:S02]  /*1550*/  IMAD.MOV.U32 R8, RZ, RZ, 0x1e1 ;  /* 0x000001e1ff087424 */ /* 0x000fe400078e00ff */
[----:B------:R-:W-:Y:S02]  /*1560*/  IMAD.MOV.U32 R12, RZ, RZ, 0x1 ;  /* 0x00000001ff0c7424 */ /* 0x000fe400078e00ff */
[----:B0-----:R-:W-:-:S07]  /*1570*/  IMAD.MOV.U32 R13, RZ, RZ, RZ ;  /* 0x000000ffff0d7224 */ /* 0x001fce00078e00ff */
[----:B------:R-:W-:-:S07]  /*1580*/  LEPC R20, `(.L_x_14) ;  /* 0x000000001014794e */ /* 0x000fce0000000000 */
[----:B-1---5:R-:W-:Y:S05]  /*1590*/  CALL.ABS.NOINC R14 ;  /* 0x000000000e007343 */ /* 0x022fea0003c00000 */
.L_x_14:
[----:B------:R-:W-:-:S13]  /*15a0*/  ISETP.NE.AND P0, PT, R70, 0x3, PT ;  /* 0x000000034600780c */ /* 0x000fda0003f05270 */
[----:B------:R-:W-:Y:S05]  /*15b0*/  @!P0 BRA `(.L_x_15) ;  /* 0x0000000000048947 */ /* 0x000fea0003800000 */
[----:B------:R-:W-:Y:S01]  /*15c0*/  BPT.TRAP 0x1 ;  /* 0x000000040000795c */ /* 0x000fe20000300000 */
.L_x_15:
[----:B------:R-:W-:Y:S02]  /*15d0*/  IMAD.U32 R3, RZ, RZ, UR39 ;  /* 0x00000027ff037e24 */ /* 0x000fe4000f8e00ff */
[----:B------:R-:W-:-:S03]  /*15e0*/  IMAD.U32 R0, RZ, RZ, UR38 ;  /* 0x00000026ff007e24 */ /* 0x000fc6000f8e00ff */
[----:B------:R-:W-:Y:S02]  /*15f0*/  LEA R3, R3, UR48, 0x3 ;  /* 0x0000003003037c11 */ /* 0x000fe4000f8e18ff */
[----:B------:R-:W-:-:S04]  /*1600*/  SHF.L.U32 R0, R0, 0x1f, RZ ;  /* 0x0000001f00007819 */ /* 0x000fc800000006ff */
[----:B------:R0:W1:Y:S01]  /*1610*/  SYNCS.PHASECHK.TRANS64.TRYWAIT P1, [R3+URZ], R0 ;  /* 0x00000000030075a7 */ /* 0x000062000802017f */
[----:B------:R-:W-:Y:S05]  /*1620*/  @!P0 BRA `(.L_x_16) ;  /* 0x0000000000048947 */ /* 0x000fea0003800000 */
[----:B------:R-:W-:Y:S01]  /*1630*/  BPT.TRAP 0x1 ;  /* 0x000000040000795c */ /* 0x000fe20000300000 */
.L_x_16:
[----:B------:R-:W-:-:S05]  /*1640*/  IMAD.U32 R4, RZ, RZ, UR47 ;  /* 0x0000002fff047e24 */ /* 0x000fca000f8e00ff */
[----:B------:R-:W-:Y:S01]  /*1650*/  ISETP.GE.AND P2, PT, R4, 0x1, PT ;  /* 0x000000010400780c */ /* 0x000fe20003f46270 */
[----:B-1----:R-:W-:-:S12]  /*1660*/  @P1 BRA `(.L_x_17) ;  /* 0x0000000000081947 */ /* 0x002fd80003800000 */
[----:B------:R-:W1:Y:S02]  /*1670*/  SYNCS.PHASECHK.TRANS64.TRYWAIT P1, [R3+URZ], R0 ;  /* 0x00000000030075a7 */ /* 0x000e64000802017f */
[----:B-1----:R-:W-:Y:S05]  /*1680*/  @!P1 BRA `(.L_x_18) ;  /* 0x0000005000b49947 */ /* 0x002fea0003800000 */
.L_x_17:
[----:B------:R-:W-:Y:S05]  /*1690*/  WARPSYNC.ALL ;  /* 0x0000000000007948 */ /* 0x000fea0003800000 */
[----:B------:R-:W-:Y:S01]  /*16a0*/  UIADD3 UR4, UR48, 0x34180, URZ ;  /* 0x0003418030047890 */ /* 0x000fe2000fffe03f */
[----:B------:R-:W-:Y:S01]  /*16b0*/  WARPGROUP.ARRIVE ;  /* 0x00000000000079c5 */ /* 0x000fe20000000000 */
[----:B------:R-:W-:Y:S01]  /*16c0*/  UMOV UR5, 0xc0000010 ;  /* 0xc000001000057882 */ /* 0x000fe20000000000 */
[----:B------:R-:W-:Y:S01]  /*16d0*/  UMOV UR7, 0xc0000010 ;  /* 0xc000001000077882 */ /* 0x000fe20000000000 */
[----:B------:R-:W-:-:S04]  /*16e0*/  USHF.R.U32.HI UR4, URZ, 0x4, UR4 ;  /* 0x000000043f047899 */ /* 0x000fc80008011604 */
[----:B------:R-:W-:-:S04]  /*16f0*/  ULOP3.LUT UR4, UR4, 0x3fff, URZ, 0xc0, !UPT ;  /* 0x00003fff04047892 */ /* 0x000fc8000f8ec03f */
[----:B------:R-:W-:Y:S02]  /*1700*/  ULOP3.LUT UR8, UR4, 0x10000, URZ, 0xfc, !UPT ;  /* 0x0001000004087892 */ /* 0x000fe4000f8efc3f */
[----:B------:R-:W-:Y:S02]  /*1710*/  ULEA UR4, UR39, UR49, 0xa ;  /* 0x0000003127047291 */ /* 0x000fe4000f8e503f */
[----:B------:R-:W-:Y:S02]  /*1720*/  ULEA UR6, UR39, UR8, 0x5 ;  /* 0x0000000827067291 */ /* 0x000fe4000f8e283f */
[----:B------:R-:W-:Y:S02]  /*1730*/  UIADD3 UR9, UR4, 0x100, URZ ;  /* 0x0000010004097890 */ /* 0x000fe4000fffe03f */
[----:B------:R-:W-:Y:S02]  /*1740*/  UIADD3 UR10, UR4, 0x200, URZ ;  /* 0x00000200040a7890 */ /* 0x000fe4000fffe03f */
[----:B------:R-:W-:-:S03]  /*1750*/  UIADD3 UR11, UR4, 0x300, URZ ;  /* 0x00000300040b7890 */ /* 0x000fc6000fffe03f */
[----:B------:R-:W-:Y:S01]  /*1760*/  HGMMA.64x16x16.F32.BF16 R48, gdesc[UR4], RZ, !UPT, gsb0 ;  /* 0x00200000043079f0 */ /* 0x000fe2000c0018ff */
[----:B------:R-:W-:Y:S01]  /*1770*/  UMOV UR4, UR9 ;  /* 0x0000000900047c82 */ /* 0x000fe20008000000 */
[----:B------:R-:W-:Y:S01]  /*1780*/  UMOV UR5, 0xc0000010 ;  /* 0xc000001000057882 */ /* 0x000fe20000000000 */
[----:B------:R-:W-:Y:S02]  /*1790*/  WARPGROUP.DEPBAR.LE gsb0, 0x0 ;  /* 0x00008000000079c5 */ /* 0x000fe40000010000 */
[----:B------:R-:W-:-:S06]  /*17a0*/  WARPGROUP.ARRIVE ;  /* 0x00000000000079c5 */ /* 0x000fcc0000000000 */
        /* <DEDUP_REMOVED lines=10> */
[----:B------:R-:W-:Y:S03]  /*1850*/  HGMMA.64x16x16.F32.BF16 R24, gdesc[UR4], RZ, !UPT, gsb0 ;  /* 0x00200000041879f0 */ /* 0x000fe6000c0018ff */
[----:B------:R-:W-:Y:S02]  /*1860*/  WARPGROUP.DEPBAR.LE gsb0, 0x0 ;  /* 0x00008000000079c5 */ /* 0x000fe40000010000 */
[----:B------:R-:W-:Y:S05]  /*1870*/  @!P2 BRA `(.L_x_19) ;  /* 0x0000000000fca947 */ /* 0x000fea0003800000 */
[----:B------:R-:W-:Y:S01]  /*1880*/  UIADD3 UR4, UR39, 0x1, URZ ;  /* 0x0000000127047890 */ /* 0x000fe2000fffe03f */
[----:B01----:R-:W-:Y:S01]  /*1890*/  IMAD.U32 R0, RZ, RZ, UR47 ;  /* 0x0000002fff007e24 */ /* 0x003fe2000f8e00ff */
[----:B------:R-:W-:Y:S02]  /*18a0*/  UMOV UR10, UR39 ;  /* 0x00000027000a7c82 */ /* 0x000fe40008000000 */
[----:B------:R-:W-:-:S04]  /*18b0*/  UISETP.NE.AND UP0, UPT, UR4, 0xd, UPT ;  /* 0x0000000d0400788c */ /* 0x000fc8000bf05270 */
[----:B------:R-:W-:Y:S02]  /*18c0*/  USEL UR5, URZ, 0x1, UP0 ;  /* 0x000000013f057887 */ /* 0x000fe40008000000 */
[----:B------:R-:W-:Y:S02]  /*18d0*/  USEL UR9, UR4, URZ, UP0 ;  /* 0x0000003f04097287 */ /* 0x000fe40008000000 */
[----:B------:R-:W-:-:S06]  /*18e0*/  ULOP3.LUT UR5, UR38, UR5, URZ, 0x3c, !UPT ;  /* 0x0000000526057292 */ /* 0x000fcc000f8e3c3f */
[----:B------:R-:W-:-:S07]  /*18f0*/  IMAD.U32 R5, RZ, RZ, UR5 ;  /* 0x00000005ff057e24 */ /* 0x000fce000f8e00ff */
.L_x_26:
[----:B01----:R-:W-:Y:S05]  /*1900*/  @!P0 BRA `(.L_x_20) ;  /* 0x0000000000048947 */ /* 0x003fea0003800000 */
[----:B------:R-:W-:Y:S01]  /*1910*/  BPT.TRAP 0x1 ;  /* 0x000000040000795c */ /* 0x000fe20000300000 */
.L_x_20:
[----:B------:R-:W-:Y:S01]  /*1920*/  ULEA UR4, UR9, UR48, 0x3 ;  /* 0x0000003009047291 */ /* 0x000fe2000f8e183f */
[----:B------:R-:W-:-:S08]  /*1930*/  SHF.L.U32 R3, R5, 0x1f, RZ ;  /* 0x0000001f05037819 */ /* 0x000fd000000006ff */
[----:B------:R0:W1:Y:S01]  /*1940*/  SYNCS.PHASECHK.TRANS64.TRYWAIT P1, [UR4], R3 ;  /* 0x00000003ff0075a7 */ /* 0x0000620008020144 */
[----:B------:R-:W-:Y:S05]  /*1950*/  @!P0 BRA `(.L_x_21) ;  /* 0x0000000000048947 */ /* 0x000fea0003800000 */
[----:B------:R-:W-:Y:S01]  /*1960*/  BPT.TRAP 0x1 ;  /* 0x000000040000795c */ /* 0x000fe20000300000 */
.L_x_21:
[----:B-1----:R-:W-:Y:S05]  /*1970*/  @P1 BRA `(.L_x_22) ;  /* 0x0000000000081947 */ /* 0x002fea0003800000 */
[----:B------:R-:W1:Y:S02]  /*1980*/  SYNCS.PHASECHK.TRANS64.TRYWAIT P1, [UR4], R3 ;  /* 0x00000003ff0075a7 */ /* 0x000e640008020144 */
[----:B-1----:R-:W-:Y:S05]  /*1990*/  @!P1 BRA `(.L_x_23) ;  /* 0x0000005000049947 */ /* 0x002fea0003800000 */
.L_x_22:
[----:B------:R-:W-:Y:S01]  /*19a0*/  ULEA UR6, UR9, UR8, 0x5 ;  /* 0x0000000809067291 */ /* 0x000fe2000f8e283f */
[----:B------:R-:W-:Y:S01]  /*19b0*/  WARPGROUP.ARRIVE ;  /* 0x00000000000079c5 */ /* 0x000fe20000000000 */
[----:B------:R-:W-:Y:S01]  /*19c0*/  ULEA UR4, UR9, UR49, 0xa ;  /* 0x0000003109047291 */ /* 0x000fe2000f8e503f */
[----:B------:R-:W-:Y:S01]  /*19d0*/  UMOV UR7, 0xc0000010 ;  /* 0xc000001000077882 */ /* 0x000fe20000000000 */
[----:B------:R-:W-:Y:S02]  /*19e0*/  UMOV UR5, 0xc0000010 ;  /* 0xc000001000057882 */ /* 0x000fe40000000000 */
[----:B------:R-:W-:Y:S02]  /*19f0*/  UIADD3 UR11, UR4, 0x100, URZ ;  /* 0x00000100040b7890 */ /* 0x000fe4000fffe03f */
[----:B------:R-:W-:Y:S02]  /*1a00*/  UIADD3 UR12, UR4, 0x200, URZ ;  /* 0x00000200040c7890 */ /* 0x000fe4000fffe03f */
[----:B------:R-:W-:-:S02]  /*1a10*/  UIADD3 UR13, UR4, 0x300, URZ ;  /* 0x00000300040d7890 */ /* 0x000fc4000fffe03f */
[----:B------:R-:W-:Y:S01]  /*1a20*/  HGMMA.64x16x16.F32.BF16 R48, gdesc[UR4], R48, gsb0 ;  /* 0x00200000043079f0 */ /* 0x000fe20008001830 */
[----:B------:R-:W-:Y:S01]  /*1a30*/  UMOV UR5, 0xc0000010 ;  /* 0xc000001000057882 */ /* 0x000fe20000000000 */
[----:B------:R-:W-:Y:S01]  /*1a40*/  UMOV UR4, UR11 ;  /* 0x0000000b00047c82 */ /* 0x000fe20008000000 */
[----:B------:R-:W-:Y:S02]  /*1a50*/  WARPGROUP.DEPBAR.LE gsb0, 0x0 ;  /* 0x00008000000079c5 */ /* 0x000fe40000010000 */
[----:B------:R-:W-:-:S06]  /*1a60*/  WARPGROUP.ARRIVE ;  /* 0x00000000000079c5 */ /* 0x000fcc0000000000 */
[----:B------:R-:W-:Y:S01]  /*1a70*/  HGMMA.64x16x16.F32.BF16 R40, gdesc[UR4], R40, gsb0 ;  /* 0x00200000042879f0 */ /* 0x000fe20008001828 */
[----:B------:R-:W-:Y:S01]  /*1a80*/  UMOV UR4, UR12 ;  /* 0x0000000c00047c82 */ /* 0x000fe20008000000 */
[----:B------:R-:W-:Y:S01]  /*1a90*/  UMOV UR5, 0xc0000010 ;  /* 0xc000001000057882 */ /* 0x000fe20000000000 */
[----:B------:R-:W-:Y:S02]  /*1aa0*/  WARPGROUP.DEPBAR.LE gsb0, 0x0 ;  /* 0x00008000000079c5 */ /* 0x000fe40000010000 */
[----:B------:R-:W-:-:S06]  /*1ab0*/  WARPGROUP.ARRIVE ;  /* 0x00000000000079c5 */ /* 0x000fcc0000000000 */
[----:B------:R-:W-:Y:S01]  /*1ac0*/  HGMMA.64x16x16.F32.BF16 R32, gdesc[UR4], R32, gsb0 ;  /* 0x00200000042079f0 */ /* 0x000fe20008001820 */
[----:B------:R-:W-:Y:S01]  /*1ad0*/  UMOV UR4, UR13 ;  /* 0x0000000d00047c82 */ /* 0x000fe20008000000 */
[----:B------:R-:W-:Y:S01]  /*1ae0*/  UMOV UR5, 0xc0000010 ;  /* 0xc000001000057882 */ /* 0x000fe20000000000 */
[----:B------:R-:W-:Y:S02]  /*1af0*/  WARPGROUP.DEPBAR.LE gsb0, 0x0 ;  /* 0x00008000000079c5 */ /* 0x000fe40000010000 */
[----:B------:R-:W-:-:S06]  /*1b00*/  WARPGROUP.ARRIVE ;  /* 0x00000000000079c5 */ /* 0x000fcc0000000000 */
[----:B------:R-:W-:Y:S03]  /*1b10*/  HGMMA.64x16x16.F32.BF16 R24, gdesc[UR4], R24, gsb0 ;  /* 0x00200000041879f0 */ /* 0x000fe60008001818 */
[----:B------:R-:W-:Y:S02]  /*1b20*/  WARPGROUP.DEPBAR.LE gsb0, 0x0 ;  /* 0x00008000000079c5 */ /* 0x000fe40000010000 */
[----:B------:R-:W-:Y:S05]  /*1b30*/  @!P0 BRA `(.L_x_24) ;  /* 0x0000000000048947 */ /* 0x000fea0003800000 */
[----:B------:R-:W-:Y:S01]  /*1b40*/  BPT.TRAP 0x1 ;  /* 0x000000040000795c */ /* 0x000fe20000300000 */
.L_x_24:
[----:B------:R-:W-:Y:S01]  /*1b50*/  ULEA UR4, UR10, UR48, 0x3 ;  /* 0x000000300a047291 */ /* 0x000fe2000f8e183f */
[----:B------:R-:W-:-:S03]  /*1b60*/  ISETP.GT.U32.AND P1, PT, R18, 0x1, PT ;  /* 0x000000011200780c */ /* 0x000fc60003f24070 */
[----:B------:R-:W-:-:S04]  /*1b70*/  UIADD3 UR4, UR4, 0x68, URZ ;  /* 0x0000006804047890 */ /* 0x000fc8000fffe03f */
[----:B------:R-:W-:-:S09]  /*1b80*/  UPRMT UR4, URZ, 0x654, UR4 ;  /* 0x000006543f047896 */ /* 0x000fd20008000004 */
[----:B------:R-:W-:Y:S01]  /*1b90*/  SYNCS.ARRIVE.TRANS64.RED.A1T0 RZ, [UR4], RZ ;  /* 0x000000ffffff79a7 */ /* 0x000fe20008100404 */
[----:B------:R-:W-:Y:S05]  /*1ba0*/  @P1 BRA `(.L_x_25) ;  /* 0x0000000000041947 */ /* 0x000fea0003800000 */
[----:B------:R-:W-:Y:S01]  /*1bb0*/  BPT.TRAP 0x1 ;  /* 0x000000040000795c */ /* 0x000fe20000300000 */
.L_x_25:
[----:B------:R-:W-:Y:S01]  /*1bc0*/  UIADD3 UR9, UR9, 0x1, URZ ;  /* 0x0000000109097890 */ /* 0x000fe2000fffe03f */
[C---:B------:R-:W-:Y:S01]  /*1bd0*/  ISETP.GT.AND P1, PT, R0.reuse, 0x1, PT ;  /* 0x000000010000780c */ /* 0x040fe20003f24270 */
[----:B------:R-:W-:Y:S01]  /*1be0*/  UIADD3 UR10, UR10, 0x1, URZ ;  /* 0x000000010a0a7890 */ /* 0x000fe2000fffe03f */
[----:B------:R-:W-:Y:S01]  /*1bf0*/  VIADD R0, R0, 0xffffffff ;  /* 0xffffffff00007836 */ /* 0x000fe20000000000 */
[----:B------:R-:W-:Y:S02]  /*1c00*/  UISETP.NE.AND UP0, UPT, UR9, 0xd, UPT ;  /* 0x0000000d0900788c */ /* 0x000fe4000bf05270 */
[----:B------:R-:W-:Y:S02]  /*1c10*/  UISETP.NE.AND UP1, UPT, UR10, 0xd, UPT ;  /* 0x0000000d0a00788c */ /* 0x000fe4000bf25270 */
[----:B------:R-:W-:Y:S02]  /*1c20*/  USEL UR4, URZ, 0x1, UP0 ;  /* 0x000000013f047887 */ /* 0x000fe40008000000 */
[----:B------:R-:W-:-:S02]  /*1c30*/  USEL UR9, UR9, URZ, UP0 ;  /* 0x0000003f09097287 */ /* 0x000fc40008000000 */
[----:B------:R-:W-:Y:S02]  /*1c40*/  USEL UR10, UR10, URZ, UP1 ;  /* 0x0000003f0a0a7287 */ /* 0x000fe40008800000 */
[----:B------:R-:W-:Y:S01]  /*1c50*/  LOP3.LUT R5, R5, UR4, RZ, 0x3c, !PT ;  /* 0x0000000405057c12 */ /* 0x000fe2000f8e3cff */
[----:B------:R-:W-:Y:S09]  /*1c60*/  @P1 BRA `(.L_x_26) ;  /* 0xfffffffc00241947 */ /* 0x000ff2000383ffff */
.L_x_19:
[----:B01----:R-:W0:Y:S02]  /*1c70*/  LDC R0, c[0x0][0x28c] ;  /* 0x0000a300ff007b82 */ /* 0x003e240000000800 */
[----:B0-----:R-:W-:-:S13]  /*1c80*/  ISETP.GE.AND P1, PT, R0, 0x1, PT ;  /* 0x000000010000780c */ /* 0x001fda0003f26270 */
[----:B------:R-:W-:Y:S05]  /*1c90*/  @!P1 BRA `(.L_x_27) ;  /* 0x0000000000349947 */ /* 0x000fea0003800000 */
[----:B------:R-:W-:Y:S05]  /*1ca0*/  @!P0 BRA `(.L_x_28) ;  /* 0x0000000000048947 */ /* 0x000fea0003800000 */
[----:B------:R-:W-:Y:S01]  /*1cb0*/  BPT.TRAP 0x1 ;  /* 0x000000040000795c */ /* 0x000fe20000300000 */
.L_x_28:
[----:B------:R-:W-:Y:S01]  /*1cc0*/  UIADD3 UR6, UR47, UR39, URZ ;  /* 0x000000272f067290 */ /* 0x000fe2000fffe03f */
[----:B------:R-:W-:-:S03]  /*1cd0*/  ISETP.GT.U32.AND P0, PT, R18, 0x1, PT ;  /* 0x000000011200780c */ /* 0x000fc60003f04070 */
[----:B------:R-:W-:-:S04]  /*1ce0*/  UIMAD.WIDE.U32 UR4, UR6, 0x4ec4ec4f, URZ ;  /* 0x4ec4ec4f060478a5 */ /* 0x000fc8000f8e003f */
[----:B------:R-:W-:-:S04]  /*1cf0*/  USHF.R.U32.HI UR4, URZ, 0x2, UR5 ;  /* 0x000000023f047899 */ /* 0x000fc80008011605 */
[----:B------:R-:W-:-:S04]  /*1d00*/  UIMAD UR6, UR4, -0xd, UR6 ;  /* 0xfffffff3040678a4 */ /* 0x000fc8000f8e0206 */
[----:B------:R-:W-:-:S04]  /*1d10*/  ULEA UR6, UR6, UR48, 0x3 ;  /* 0x0000003006067291 */ /* 0x000fc8000f8e183f */
[----:B------:R-:W-:-:S04]  /*1d20*/  UIADD3 UR6, UR6, 0x68, URZ ;  /* 0x0000006806067890 */ /* 0x000fc8000fffe03f */
[----:B------:R-:W-:-:S09]  /*1d30*/  UPRMT UR6, URZ, 0x654, UR6 ;  /* 0x000006543f067896 */ /* 0x000fd20008000006 */
[----:B------:R-:W-:Y:S01]  /*1d40*/  SYNCS.ARRIVE.TRANS64.RED.A1T0 RZ, [UR6], RZ ;  /* 0x000000ffffff79a7 */ /* 0x000fe20008100406 */
[----:B------:R-:W-:Y:S05]  /*1d50*/  @P0 BRA `(.L_x_27) ;  /* 0x0000000000040947 */ /* 0x000fea0003800000 */
[----:B------:R-:W-:Y:S01]  /*1d60*/  BPT.TRAP 0x1 ;  /* 0x000000040000795c */ /* 0x000fe20000300000 */
.L_x_27:
[----:B------:R-:W-:Y:S01]  /*1d70*/  IMAD.SHL.U32 R3, R72, 0x10, RZ ;  /* 0x0000001048037824 */ /* 0x000fe200078e00ff */
[----:B------:R-:W-:Y:S01]  /*1d80*/  UIADD3 UR39, UR43, UR39, URZ ;  /* 0x000000272b277290 */ /* 0x000fe2000fffe03f */
[----:B------:R-:W-:Y:S01]  /*1d90*/  SHF.R.S32.HI R11, RZ, 0x1f, R71 ;  /* 0x0000001fff0b7819 */ /* 0x000fe20000011447 */
[----:B------:R-:W-:Y:S01]  /*1da0*/  ULDC UR7, c[0x0][0x288] ;  /* 0x0000a20000077ab9 */ /* 0x000fe20000000800 */
[----:B------:R-:W-:Y:S01]  /*1db0*/  IMAD.SHL.U32 R6, R73, 0x200, RZ ;  /* 0x0000020049067824 */ /* 0x000fe200078e00ff */
[C---:B------:R-:W-:Y:S01]  /*1dc0*/  LOP3.LUT R12, R3.reuse, 0x6, R63, 0xf8, !PT ;  /* 0x00000006030c7812 */ /* 0x040fe200078ef83f */
[----:B------:R-:W-:Y:S01]  /*1dd0*/  UISETP.GT.U32.AND UP0, UPT, UR39, 0xc, UPT ;  /* 0x0000000c2700788c */ /* 0x000fe2000bf04070 */
[----:B------:R-:W-:Y:S01]  /*1de0*/  ISETP.GE.AND P0, PT, R3, UR7, PT ;  /* 0x0000000703007c0c */ /* 0x000fe2000bf06270 */
[----:B------:R-:W-:Y:S01]  /*1df0*/  ULDC.64 UR4, c[0x0][0x5d0] ;  /* 0x0001740000047ab9 */ /* 0x000fe20000000a00 */
[----:B------:R-:W-:Y:S01]  /*1e00*/  SHF.R.S32.HI R13, RZ, 0x1f, R12 ;  /* 0x0000001fff0d7819 */ /* 0x000fe2000001140c */
[----:B------:R-:W-:Y:S01]  /*1e10*/  ULDC UR10, c[0x0][0x284] ;  /* 0x0000a100000a7ab9 */ /* 0x000fe20000000800 */
[----:B------:R-:W-:Y:S01]  /*1e20*/  IMAD R0, R11, UR4, RZ ;  /* 0x000000040b007c24 */ /* 0x000fe2000f8e02ff */
[----:B------:R-:W-:Y:S01]  /*1e30*/  UISETP.LT.U32.AND UP0, UPT, UR43, 0xd, UP0 ;  /* 0x0000000d2b00788c */ /* 0x000fe20008701070 */
[----:B------:R-:W-:Y:S01]  /*1e40*/  ISETP.GE.OR P0, PT, R6, UR10, P0 ;  /* 0x0000000a06007c0c */ /* 0x000fe20008706670 */
[----:B------:R-:W-:Y:S01]  /*1e50*/  UISETP.GE.U32.AND UP1, UPT, UR43, 0xd, UPT ;  /* 0x0000000d2b00788c */ /* 0x000fe2000bf26070 */
[C---:B------:R-:W-:Y:S01]  /*1e60*/  IMAD R7, R71.reuse, UR5, R0 ;  /* 0x0000000547077c24 */ /* 0x040fe2000f8e0200 */
[----:B------:R-:W-:Y:S01]  /*1e70*/  USEL UR6, URZ, 0x1, !UP0 ;  /* 0x000000013f067887 */ /* 0x000fe2000c000000 */
[----:B------:R-:W-:Y:S01]  /*1e80*/  IMAD.WIDE.U32 R4, R71, UR4, R12 ;  /* 0x0000000447047c25 */ /* 0x000fe2000f8e000c */
[----:B------:R-:W-:Y:S01]  /*1e90*/  UIMAD.WIDE.U32 UR4, UR39, 0x4ec4ec4f, URZ ;  /* 0x4ec4ec4f270478a5 */ /* 0x000fe2000f8e003f */
[----:B------:R-:W-:-:S02]  /*1ea0*/  ULDC.64 UR8, c[0x0][0x5c8] ;  /* 0x0001720000087ab9 */ /* 0x000fc40000000a00 */
[----:B------:R-:W-:Y:S01]  /*1eb0*/  IMAD.WIDE R20, R73, 0x200, R22 ;  /* 0x0000020049147825 */ /* 0x000fe200078e0216 */
[----:B------:R-:W-:Y:S02]  /*1ec0*/  USHF.R.U32.HI UR4, URZ, 0x2, UR5 ;  /* 0x000000023f047899 */ /* 0x000fe40008011605 */
[----:B------:R-:W-:Y:S01]  /*1ed0*/  ULOP3.LUT UR38, UR38, UR6, URZ, 0x3c, !UPT ;  /* 0x0000000626267292 */ /* 0x000fe2000f8e3c3f */
[----:B------:R-:W-:Y:S01]  /*1ee0*/  IMAD R9, R21, UR8, RZ ;  /* 0x0000000815097c24 */ /* 0x000fe2000f8e02ff */
[----:B------:R-:W-:Y:S01]  /*1ef0*/  UIMAD UR39, UR4, -0xd, UR39 ;  /* 0xfffffff3042778a4 */ /* 0x000fe2000f8e0227 */
[----:B------:R-:W-:Y:S01]  /*1f00*/  IMAD.IADD R5, R5, 0x1, R7 ;  /* 0x0000000105057824 */ /* 0x000fe200078e0207 */
[----:B------:R-:W-:Y:S01]  /*1f10*/  @UP1 ULOP3.LUT UR38, UR38, 0x1, UR4, 0x78, !UPT ;  /* 0x0000000126261892 */ /* 0x000fe2000f8e7804 */
[C---:B------:R-:W-:Y:S02]  /*1f20*/  IMAD R9, R20.reuse, UR9, R9 ;  /* 0x0000000914097c24 */ /* 0x040fe4000f8e0209 */
[----:B------:R-:W-:-:S04]  /*1f30*/  IMAD.WIDE.U32 R72, R20, UR8, R4 ;  /* 0x0000000814487c25 */ /* 0x000fc8000f8e0004 */
[----:B------:R-:W-:Y:S01]  /*1f40*/  IMAD.MOV.U32 R0, RZ, RZ, -0x1 ;  /* 0xffffffffff007424 */ /* 0x000fe200078e00ff */
[----:B------:R-:W-:Y:S06]  /*1f50*/  @P0 BRA `(.L_x_29) ;  /* 0x0000002800480947 */ /* 0x000fec0003800000 */
[----:B-----5:R-:W-:Y:S01]  /*1f60*/  FSETP.NEU.AND P1, PT, R56, RZ, PT ;  /* 0x000000ff3800720b */ /* 0x020fe20003f2d000 */
[----:B------:R-:W-:Y:S01]  /*1f70*/  IMAD.IADD R4, R69, 0x1, -R6 ;  /* 0x0000000145047824 */ /* 0x000fe200078e0a06 */
[----:B------:R-:W-:Y:S01]  /*1f80*/  BSSY B0, `(.L_x_29) ;  /* 0x000028f000007945 */ /* 0x000fe20003800000 */
[----:B------:R-:W-:Y:S02]  /*1f90*/  IMAD.IADD R3, R62, 0x1, -R3 ;  /* 0x000000013e037824 */ /* 0x000fe400078e0a03 */
[----:B------:R-:W-:Y:S01]  /*1fa0*/  IMAD.IADD R83, R73, 0x1, R9 ;  /* 0x0000000149537824 */ /* 0x000fe200078e0209 */
[----:B------:R-:W-:-:S04]  /*1fb0*/  ISETP.GT.AND P0, PT, R4, RZ, PT ;  /* 0x000000ff0400720c */ /* 0x000fc80003f04270 */
[----:B------:R-:W-:-:S03]  /*1fc0*/  ISETP.GT.AND P2, PT, R3, RZ, P0 ;  /* 0x000000ff0300720c */ /* 0x000fc60000744270 */
[----:B------:R-:W-:Y:S10]  /*1fd0*/  @!P1 BRA `(.L_x_30) ;  /* 0x0000001c00389947 */ /* 0x000ff40003800000 */
[----:B------:R-:W0:Y:S01]  /*1fe0*/  LDC.64 R76, c[0x0][0x5b8] ;  /* 0x00016e00ff4c7b82 */ /* 0x000e220000000a00 */
[----:B------:R-:W-:-:S07]  /*1ff0*/  ULDC.64 UR4, c[0x0][0x5c0] ;  /* 0x0001700000047ab9 */ /* 0x000fce0000000a00 */
[----:B------:R-:W1:Y:S08]  /*2000*/  LDC.64 R84, c[0x0][0x5b0] ;  /* 0x00016c00ff547b82 */ /* 0x000e700000000a00 */
[----:B------:R-:W2:Y:S01]  /*2010*/  LDC.64 R80, c[0x0][0x5a8] ;  /* 0x00016a00ff507b82 */ /* 0x000ea20000000a00 */
[-C--:B0-----:R-:W-:Y:S02]  /*2020*/  IMAD R6, R11, R76.reuse, RZ ;  /* 0x0000004c0b067224 */ /* 0x081fe400078e02ff */
[----:B------:R-:W-:-:S04]  /*2030*/  IMAD.WIDE.U32 R74, R71, R76, R12 ;  /* 0x0000004c474a7225 */ /* 0x000fc800078e000c */
[----:B------:R-:W-:Y:S02]  /*2040*/  IMAD R77, R71, R77, R6 ;  /* 0x0000004d474d7224 */ /* 0x000fe400078e0206 */
[-C--:B-1----:R-:W-:Y:S02]  /*2050*/  IMAD R5, R21, R84.reuse, RZ ;  /* 0x0000005415057224 */ /* 0x082fe400078e02ff */
[----:B------:R-:W-:Y:S02]  /*2060*/  IMAD.IADD R11, R75, 0x1, R77 ;  /* 0x000000014b0b7824 */ /* 0x000fe400078e024d */
[----:B------:R-:W-:Y:S02]  /*2070*/  IMAD.MOV.U32 R10, RZ, RZ, R74 ;  /* 0x000000ffff0a7224 */ /* 0x000fe400078e004a */
[C---:B------:R-:W-:Y:S02]  /*2080*/  IMAD R79, R20.reuse, R85, R5 ;  /* 0x00000055144f7224 */ /* 0x040fe400078e0205 */
[----:B------:R-:W-:-:S04]  /*2090*/  IMAD.WIDE.U32 R8, R20, R84, R10 ;  /* 0x0000005414087225 */ /* 0x000fc800078e000a */
[----:B------:R-:W-:Y:S01]  /*20a0*/  IMAD.IADD R5, R9, 0x1, R79 ;  /* 0x0000000109057824 */ /* 0x000fe200078e024f */
[----:B--2---:R-:W-:-:S04]  /*20b0*/  LEA R6, P1, R8, R80, 0x1 ;  /* 0x0000005008067211 */ /* 0x004fc800078208ff */
[----:B------:R-:W-:-:S05]  /*20c0*/  LEA.HI.X R7, R8, R81, R5, 0x1, P1 ;  /* 0x0000005108077211 */ /* 0x000fca00008f0c05 */
[----:B------:R-:W2:Y:S01]  /*20d0*/  @P2 LDG.E.LTC128B.U16 R5, desc[UR50][R6.64] ;  /* 0x0000003206052981 */ /* 0x000ea2000c1e1520 */
[----:B------:R-:W-:Y:S01]  /*20e0*/  LEA R8, P1, R72, UR4, 0x1 ;  /* 0x0000000448087c11 */ /* 0x000fe2000f8208ff */
[----:B------:R-:W-:Y:S01]  /*20f0*/  IMAD.WIDE.U32 R14, R20, R84, R12 ;  /* 0x00000054140e7225 */ /* 0x000fe200078e000c */
[----:B------:R-:W-:Y:S01]  /*2100*/  ISETP.GT.AND P3, PT, R3, 0x1, P0 ;  /* 0x000000010300780c */ /* 0x000fe20000764270 */
[----:B------:R-:W-:Y:S02]  /*2110*/  BSSY B1, `(.L_x_31) ;  /* 0x0000010000017945 */ /* 0x000fe40003800000 */
[----:B------:R-:W-:Y:S02]  /*2120*/  IMAD.IADD R15, R79, 0x1, R15 ;  /* 0x000000014f0f7824 */ /* 0x000fe400078e020f */
[----:B------:R-:W-:-:S04]  /*2130*/  IMAD.WIDE.U32 R14, R71, R76, R14 ;  /* 0x0000004c470e7225 */ /* 0x000fc800078e000e */
[----:B------:R-:W-:Y:S02]  /*2140*/  IMAD.IADD R15, R77, 0x1, R15 ;  /* 0x000000014d0f7824 */ /* 0x000fe400078e020f */
[----:B--2---:R-:W-:-:S04]  /*2150*/  IMAD.U32 R9, R5, 0x10000, RZ ;  /* 0x0001000005097824 */ /* 0x004fc800078e00ff */
[----:B------:R-:W-:-:S04]  /*2160*/  FMUL R9, R9, R56 ;  /* 0x0000003809097220 */ /* 0x000fc80000400000 */
[----:B------:R-:W-:-:S05]  /*2170*/  FFMA R9, R48, R19, R9 ;  /* 0x0000001330097223 */ /* 0x000fca0000000009 */
[----:B------:R-:W-:Y:S02]  /*2180*/  F2FP.BF16.F32.PACK_AB R48, RZ, R9 ;  /* 0x00000009ff30723e */ /* 0x000fe400000010ff */
[----:B------:R-:W-:Y:S02]  /*2190*/  LEA.HI.X R9, R72, UR5, R83, 0x1, P1 ;  /* 0x0000000548097c11 */ /* 0x000fe400088f0c53 */
[----:B------:R-:W-:-:S03]  /*21a0*/  LEA R72, P1, R14, R80, 0x1 ;  /* 0x000000500e487211 */ /* 0x000fc600078208ff */
[----:B------:R0:W-:Y:S01]  /*21b0*/  @P2 STG.E.U16 desc[UR50][R8.64], R48 ;  /* 0x0000003008002986 */ /* 0x0001e2000c101532 */
[----:B------:R-:W-:Y:S01]  /*21c0*/  LEA.HI.X R73, R14, R81, R15, 0x1, P1 ;  /* 0x000000510e497211 */ /* 0x000fe200008f0c0f */
[C---:B------:R-:W-:Y:S01]  /*21d0*/  IMAD.SHL.U32 R14, R84.reuse, 0x8, RZ ;  /* 0x00000008540e7824 */ /* 0x040fe200078e00ff */
[----:B------:R-:W-:Y:S01]  /*21e0*/  SHF.L.U64.HI R15, R84, 0x3, R85 ;  /* 0x00000003540f7819 */ /* 0x000fe20000010255 */
[----:B------:R-:W-:Y:S06]  /*21f0*/  @!P3 BRA `(.L_x_32) ;  /* 0x000000000004b947 */ /* 0x000fec0003800000 */
[----:B------:R1:W5:Y:S02]  /*2200*/  LDG.E.LTC128B.U16 R5, desc[UR50][R72.64+0x2] ;  /* 0x0000023248057981 */ /* 0x000364000c1e1520 */
.L_x_32:
[----:B------:R-:W-:Y:S05]  /*2210*/  BSYNC B1 ;  /* 0x0000000000017941 */ /* 0x000fea0003800000 */
.L_x_31:
[----:B------:R-:W-:Y:S01]  /*2220*/  IMAD.WIDE.U32 R14, R20, R84, R14 ;  /* 0x00000054140e7225 */ /* 0x000fe200078e000e */
[----:B------:R-:W-:Y:S02]  /*2230*/  ISETP.GT.AND P1, PT, R4, 0x8, PT ;  /* 0x000000080400780c */ /* 0x000fe40003f24270 */
[C---:B0----5:R-:W-:Y:S01]  /*2240*/  PRMT R48, R5.reuse, 0x7610, R48 ;  /* 0x0000761005307816 */ /* 0x061fe20000000030 */
[----:B------:R-:W-:Y:S01]  /*2250*/  IMAD.U32 R21, R5, 0x10000, RZ ;  /* 0x0001000005157824 */ /* 0x000fe200078e00ff */
[----:B------:R-:W-:Y:S01]  /*2260*/  IADD3 R74, P4, R74, R14, RZ ;  /* 0x0000000e4a4a7210 */ /* 0x000fe20007f9e0ff */
[----:B------:R-:W-:Y:S01]  /*2270*/  IMAD.IADD R79, R79, 0x1, R15 ;  /* 0x000000014f4f7824 */ /* 0x000fe200078e020f */
[----:B------:R-:W-:Y:S01]  /*2280*/  ISETP.GT.AND P2, PT, R3, RZ, P1 ;  /* 0x000000ff0300720c */ /* 0x000fe20000f44270 */
[----:B------:R-:W-:Y:S02]  /*2290*/  FMUL R10, R21, R56 ;  /* 0x00000038150a7220 */ /* 0x000fe40000400000 */
[----:B------:R-:W-:-:S02]  /*22a0*/  IMAD.X R11, R79, 0x1, R11, P4 ;  /* 0x000000014f0b7824 */ /* 0x000fc400020e060b */
[----:B------:R-:W-:Y:S01]  /*22b0*/  FFMA R49, R49, R19, R10 ;  /* 0x0000001331317223 */ /* 0x000fe2000000000a */
[----:B------:R-:W-:-:S04]  /*22c0*/  LEA R10, P4, R74, R80, 0x1 ;  /* 0x000000504a0a7211 */ /* 0x000fc800078808ff */
[----:B------:R-:W-:Y:S02]  /*22d0*/  F2FP.BF16.F32.PACK_AB R49, RZ, R49 ;  /* 0x00000031ff31723e */ /* 0x000fe400000010ff */
[----:B------:R-:W-:-:S03]  /*22e0*/  LEA.HI.X R11, R74, R81, R11, 0x1, P4 ;  /* 0x000000514a0b7211 */ /* 0x000fc600020f0c0b */
[----:B------:R0:W-:Y:S04]  /*22f0*/  @P3 STG.E.U16 desc[UR50][R8.64+0x2], R49 ;  /* 0x0000023108003986 */ /* 0x0001e8000c101532 */
[----:B------:R-:W2:Y:S01]  /*2300*/  @P2 LDG.E.LTC128B.U16 R48, desc[UR50][R10.64] ;  /* 0x000000320a302981 */ /* 0x000ea2000c1e1520 */
[----:B------:R-:W-:Y:S01]  /*2310*/  IADD3 R14, P3, R12, R14, RZ ;  /* 0x0000000e0c0e7210 */ /* 0x000fe20007f7e0ff */
[----:B------:R-:W-:Y:S01]  /*2320*/  BSSY B1, `(.L_x_33) ;  /* 0x0000011000017945 */ /* 0x000fe20003800000 */
[----:B------:R-:W-:-:S03]  /*2330*/  LEA R12, P4, R58, R8, 0x1 ;  /* 0x000000083a0c7211 */ /* 0x000fc600078808ff */
[----:B------:R-:W-:Y:S01]  /*2340*/  IMAD.X R15, R13, 0x1, R79, P3 ;  /* 0x000000010d0f7824 */ /* 0x000fe200018e064f */
[----:B------:R-:W-:Y:S02]  /*2350*/  SHF.L.U64.HI R13, R58, 0x1, R61 ;  /* 0x000000013a0d7819 */ /* 0x000fe4000001023d */
[----:B------:R-:W-:Y:S01]  /*2360*/  ISETP.GT.AND P3, PT, R3, 0x1, P1 ;  /* 0x000000010300780c */ /* 0x000fe20000f64270 */
[----:B------:R-:W-:-:S04]  /*2370*/  IMAD.WIDE.U32 R14, R71, R76, R14 ;  /* 0x0000004c470e7225 */ /* 0x000fc800078e000e */
[----:B------:R-:W-:Y:S01]  /*2380*/  IMAD.X R13, R13, 0x1, R9, P4 ;  /* 0x000000010d0d7824 */ /* 0x000fe200020e0609 */
[----:B------:R-:W-:Y:S01]  /*2390*/  LEA R20, P5, R14, R80, 0x1 ;  /* 0x000000500e147211 */ /* 0x000fe200078a08ff */
[----:B------:R-:W-:-:S05]  /*23a0*/  IMAD.IADD R15, R77, 0x1, R15 ;  /* 0x000000014d0f7824 */ /* 0x000fca00078e020f */
[----:B------:R-:W-:Y:S01]  /*23b0*/  LEA.HI.X R21, R14, R81, R15, 0x1, P5 ;  /* 0x000000510e157211 */ /* 0x000fe200028f0c0f */
[----:B--2---:R-:W-:-:S04]  /*23c0*/  IMAD.U32 R5, R48, 0x10000, RZ ;  /* 0x0001000030057824 */ /* 0x004fc800078e00ff */
[----:B------:R-:W-:-:S04]  /*23d0*/  FMUL R5, R5, R56 ;  /* 0x0000003805057220 */ /* 0x000fc80000400000 */
[----:B------:R-:W-:-:S05]  /*23e0*/  FFMA R5, R50, R19, R5 ;  /* 0x0000001332057223 */ /* 0x000fca0000000005 */
[----:B------:R-:W-:-:S05]  /*23f0*/  F2FP.BF16.F32.PACK_AB R5, RZ, R5 ;  /* 0x00000005ff05723e */ /* 0x000fca00000010ff */
[----:B------:R0:W-:Y:S01]  /*2400*/  @P2 STG.E.U16 desc[UR50][R12.64], R5 ;  /* 0x000000050c002986 */ /* 0x0001e2000c101532 */
[----:B------:R-:W-:Y:S05]  /*2410*/  @!P3 BRA `(.L_x_34) ;  /* 0x000000000004b947 */ /* 0x000fea0003800000 */
[----:B------:R2:W5:Y:S02]  /*2420*/  LDG.E.LTC128B.U16 R48, desc[UR50][R20.64+0x2] ;  /* 0x0000023214307981 */ /* 0x000564000c1e1520 */
.L_x_34:
[----:B------:R-:W-:Y:S05]  /*2430*/  BSYNC B1 ;  /* 0x0000000000017941 */ /* 0x000fea0003800000 */
.L_x_33:
[----:B0----5:R-:W-:Y:S01]  /*2440*/  IMAD.U32 R5, R48, 0x10000, RZ ;  /* 0x0001000030057824 */ /* 0x021fe200078e00ff */
[----:B------:R-:W-:Y:S01]  /*2450*/  ISETP.GT.AND P2, PT, R3, 0x8, P0 ;  /* 0x000000080300780c */ /* 0x000fe20000744270 */
[----:B------:R-:W-:Y:S02]  /*2460*/  BSSY B1, `(.L_x_35) ;  /* 0x0000007000017945 */ /* 0x000fe40003800000 */
[----:B------:R-:W-:-:S04]  /*2470*/  FMUL R14, R5, R56 ;  /* 0x00000038050e7220 */ /* 0x000fc80000400000 */
[----:B------:R-:W-:-:S05]  /*2480*/  FFMA R14, R51, R19, R14 ;  /* 0x00000013330e7223 */ /* 0x000fca000000000e */
[----:B------:R-:W-:-:S05]  /*2490*/  F2FP.BF16.F32.PACK_AB R14, RZ, R14 ;  /* 0x0000000eff0e723e */ /* 0x000fca00000010ff */
[----:B------:R0:W-:Y:S01]  /*24a0*/  @P3 STG.E.U16 desc[UR50][R12.64+0x2], R14 ;  /* 0x0000020e0c003986 */ /* 0x0001e2000c101532 */
[----:B------:R-:W-:Y:S05]  /*24b0*/  @!P2 BRA `(.L_x_36) ;  /* 0x000000000004a947 */ /* 0x000fea0003800000 */
[----:B------:R3:W5:Y:S02]  /*24c0*/  LDG.E.LTC128B.U16 R48, desc[UR50][R72.64+0x10] ;  /* 0x0000103248307981 */ /* 0x000764000c1e1520 */
.L_x_36:
[----:B------:R-:W-:Y:S05]  /*24d0*/  BSYNC B1 ;  /* 0x0000000000017941 */ /* 0x000fea0003800000 */
.L_x_35:
[----:B-----5:R-:W-:Y:S01]  /*24e0*/  IMAD.U32 R5, R48, 0x10000, RZ ;  /* 0x0001000030057824 */ /* 0x020fe200078e00ff */
        /* <DEDUP_REMOVED lines=8> */
.L_x_38:
[----:B------:R-:W-:Y:S05]  /*2570*/  BSYNC B1 ;  /* 0x0000000000017941 */ /* 0x000fea0003800000 */
.L_x_37:
[----:B----45:R-:W-:Y:S01]  /*2580*/  IMAD.U32 R5, R48, 0x10000, RZ ;  /* 0x0001000030057824 */ /* 0x030fe200078e00ff */
[----:B------:R-:W-:Y:S01]  /*2590*/  ISETP.GT.AND P2, PT, R3, 0x8, P1 ;  /* 0x000000080300780c */ /* 0x000fe20000f44270 */
[----:B------:R-:W-:Y:S02]  /*25a0*/  BSSY B1, `(.L_x_39) ;  /* 0x0000007000017945 */ /* 0x000fe40003800000 */
[----:B0-----:R-:W-:-:S04]  /*25b0*/  FMUL R14, R5, R56 ;  /* 0x00000038050e7220 */ /* 0x001fc80000400000 */
[----:B------:R-:W-:-:S05]  /*25c0*/  FFMA R14, R53, R19, R14 ;  /* 0x00000013350e7223 */ /* 0x000fca000000000e */
[----:B------:R-:W-:-:S05]  /*25d0*/  F2FP.BF16.F32.PACK_AB R14, RZ, R14 ;  /* 0x0000000eff0e723e */ /* 0x000fca00000010ff */
[----:B------:R0:W-:Y:S01]  /*25e0*/  @P0 STG.E.U16 desc[UR50][R8.64+0x12], R14 ;  /* 0x0000120e08000986 */ /* 0x0001e2000c101532 */
[----:B------:R-:W-:Y:S05]  /*25f0*/  @!P2 BRA `(.L_x_40) ;  /* 0x000000000004a947 */ /* 0x000fea0003800000 */
[----:B------:R4:W5:Y:S02]  /*2600*/  LDG.E.LTC128B.U16 R48, desc[UR50][R20.64+0x10] ;  /* 0x0000103214307981 */ /* 0x000964000c1e1520 */
.L_x_40:
[----:B------:R-:W-:Y:S05]  /*2610*/  BSYNC B1 ;  /* 0x0000000000017941 */ /* 0x000fea0003800000 */
.L_x_39:
        /* <DEDUP_REMOVED lines=9> */
.L_x_42:
[----:B------:R-:W-:Y:S05]  /*26b0*/  BSYNC B1 ;  /* 0x0000000000017941 */ /* 0x000fea0003800000 */
.L_x_41:
[----:B0----5:R-:W-:Y:S01]  /*26c0*/  IMAD.U32 R5, R48, 0x10000, RZ ;  /* 0x0001000030057824 */ /* 0x021fe200078e00ff */
[----:B------:R-:W-:Y:S01]  /*26d0*/  ISETP.GT.AND P1, PT, R4, 0x80, PT ;  /* 0x000000800400780c */ /* 0x000fe20003f24270 */
[----:B------:R-:W-:Y:S01]  /*26e0*/  BSSY B1, `(.L_x_43) ;  /* 0x000000a000017945 */ /* 0x000fe20003800000 */
[----:B------:R-:W-:Y:S01]  /*26f0*/  IADD3 R50, P2, R6, UR42, RZ ;  /* 0x0000002a06327c10 */ /* 0x000fe2000ff5e0ff */
[----:B------:R-:W-:Y:S01]  /*2700*/  FMUL R14, R5, R56 ;  /* 0x00000038050e7220 */ /* 0x000fe20000400000 */
[----:B------:R-:W-:Y:S02]  /*2710*/  ISETP.GT.AND P3, PT, R3, RZ, P1 ;  /* 0x000000ff0300720c */ /* 0x000fe40000f64270 */
[----:B------:R-:W-:Y:S01]  /*2720*/  IADD3.X R51, R7, UR41, RZ, P2, !PT ;  /* 0x0000002907337c10 */ /* 0x000fe200097fe4ff */
[----:B------:R-:W-:-:S05]  /*2730*/  FFMA R14, R55, R19, R14 ;  /* 0x00000013370e7223 */ /* 0x000fca000000000e */
[----:B------:R-:W-:-:S05]  /*2740*/  F2FP.BF16.F32.PACK_AB R14, RZ, R14 ;  /* 0x0000000eff0e723e */ /* 0x000fca00000010ff */
[----:B------:R0:W-:Y:S01]  /*2750*/  @P0 STG.E.U16 desc[UR50][R12.64+0x12], R14 ;  /* 0x0000120e0c000986 */ /* 0x0001e2000c101532 */
[----:B------:R-:W-:Y:S05]  /*2760*/  @!P3 BRA `(.L_x_44) ;  /* 0x000000000004b947 */ /* 0x000fea0003800000 */
[----:B------:R0:W5:Y:S02]  /*2770*/  LDG.E.LTC128B.U16 R48, desc[UR50][R50.64] ;  /* 0x0000003232307981 */ /* 0x000164000c1e1520 */
.L_x_44:
[----:B------:R-:W-:Y:S05]  /*2780*/  BSYNC B1 ;  /* 0x0000000000017941 */ /* 0x000fea0003800000 */
.L_x_43:
[----:B-----5:R-:W-:Y:S01]  /*2790*/  IMAD.U32 R5, R48, 0x10000, RZ ;  /* 0x0001000030057824 */ /* 0x020fe200078e00ff */
[----:B0-----:R-:W-:Y:S01]  /*27a0*/  IADD3 R14, P0, R8, R57, RZ ;  /* 0x00000039080e7210 */ /* 0x001fe20007f1e0ff */
[----:B------:R-:W-:Y:S01]  /*27b0*/  BSSY B1, `(.L_x_45) ;  /* 0x000000b000017945 */ /* 0x000fe20003800000 */
[----:B------:R-:W-:Y:S01]  /*27c0*/  ISETP.GT.AND P2, PT, R3, 0x1, P1 ;  /* 0x000000010300780c */ /* 0x000fe20000f44270 */
[----:B------:R-:W-:Y:S02]  /*27d0*/  FMUL R5, R5, R56 ;  /* 0x0000003805057220 */ /* 0x000fe40000400000 */
[----:B------:R-:W-:Y:S02]  /*27e0*/  IMAD.X R15, R9, 0x1, R59, P0 ;  /* 0x00000001090f7824 */ /* 0x000fe400000e063b */
[----:B------:R-:W-:-:S05]  /*27f0*/  FFMA R5, R40, R19, R5 ;  /* 0x0000001328057223 */ /* 0x000fca0000000005 */
[----:B------:R-:W-:-:S05]  /*2800*/  F2FP.BF16.F32.PACK_AB R5, RZ, R5 ;  /* 0x00000005ff05723e */ /* 0x000fca00000010ff */
[----:B------:R0:W-:Y:S01]  /*2810*/  @P3 STG.E.U16 desc[UR50][R14.64], R5 ;  /* 0x000000050e003986 */ /* 0x0001e2000c101532 */
[----:B------:R-:W-:Y:S05]  /*2820*/  @!P2 BRA `(.L_x_46) ;  /* 0x00000000000ca947 */ /* 0x000fea0003800000 */
[----:B--2-4-:R-:W-:-:S04]  /*2830*/  IADD3 R20, P0, R6, UR44, RZ ;  /* 0x0000002c06147c10 */ /* 0x014fc8000ff1e0ff */
[----:B------:R-:W-:-:S05]  /*2840*/  IADD3.X R21, R7, UR41, RZ, P0, !PT ;  /* 0x0000002907157c10 */ /* 0x000fca00087fe4ff */
[----:B------:R2:W5:Y:S04]  /*2850*/  LDG.E.LTC128B.U16 R48, desc[UR50][R20.64] ;  /* 0x0000003214307981 */ /* 0x000568000c1e1520 */
.L_x_46:
[----:B------:R-:W-:Y:S05]  /*2860*/  BSYNC B1 ;  /* 0x0000000000017941 */ /* 0x000fea0003800000 */
.L_x_45:
[----:B0----5:R-:W-:Y:S01]  /*2870*/  IMAD.U32 R5, R48, 0x10000, RZ ;  /* 0x0001000030057824 */ /* 0x021fe200078e00ff */
[----:B------:R-:W-:Y:S01]  /*2880*/  ISETP.GT.AND P0, PT, R4, 0x88, PT ;  /* 0x000000880400780c */ /* 0x000fe20003f04270 */
[----:B------:R-:W-:Y:S02]  /*2890*/  BSSY B1, `(.L_x_47) ;  /* 0x000000c000017945 */ /* 0x000fe40003800000 */
[----:B--2-4-:R-:W-:Y:S01]  /*28a0*/  FMUL R20, R5, R56 ;  /* 0x0000003805147220 */ /* 0x014fe20000400000 */
[----:B------:R-:W-:-:S03]  /*28b0*/  ISETP.GT.AND P3, PT, R3, RZ, P0 ;  /* 0x000000ff0300720c */ /* 0x000fc60000764270 */
[----:B------:R-:W-:Y:S01]  /*28c0*/  FFMA R41, R41, R19, R20 ;  /* 0x0000001329297223 */ /* 0x000fe20000000014 */
[----:B------:R-:W-:-:S04]  /*28d0*/  IADD3 R20, P4, R8, R66, RZ ;  /* 0x0000004208147210 */ /* 0x000fc80007f9e0ff */
[----:B------:R-:W-:Y:S01]  /*28e0*/  F2FP.BF16.F32.PACK_AB R41, RZ, R41 ;  /* 0x00000029ff29723e */ /* 0x000fe200000010ff */
[----:B------:R-:W-:Y:S01]  /*28f0*/  IMAD.X R21, R9, 0x1, R59, P4 ;  /* 0x0000000109157824 */ /* 0x000fe200020e063b */
[----:B------:R-:W-:-:S04]  /*2900*/  IADD3 R52, P4, R10, UR42, RZ ;  /* 0x0000002a0a347c10 */ /* 0x000fc8000ff9e0ff */
[----:B------:R0:W-:Y:S01]  /*2910*/  @P2 STG.E.U16 desc[UR50][R20.64], R41 ;  /* 0x0000002914002986 */ /* 0x0001e2000c101532 */
[----:B------:R-:W-:Y:S01]  /*2920*/  IADD3.X R53, R11, UR41, RZ, P4, !PT ;  /* 0x000000290b357c10 */ /* 0x000fe2000a7fe4ff */
[----:B------:R-:W-:Y:S07]  /*2930*/  @!P3 BRA `(.L_x_48) ;  /* 0x000000000004b947 */ /* 0x000fee0003800000 */
[----:B------:R2:W5:Y:S02]  /*2940*/  LDG.E.LTC128B.U16 R48, desc[UR50][R52.64] ;  /* 0x0000003234307981 */ /* 0x000564000c1e1520 */
.L_x_48:
[----:B------:R-:W-:Y:S05]  /*2950*/  BSYNC B1 ;  /* 0x0000000000017941 */ /* 0x000fea0003800000 */
.L_x_47:
        /* <DEDUP_REMOVED lines=10> */
[----:B------:R-:W-:-:S04]  /*2a00*/  IADD3 R40, P3, R10, UR44, RZ ;  /* 0x0000002c0a287c10 */ /* 0x000fc8000ff7e0ff */
[----:B------:R-:W-:-:S05]  /*2a10*/  IADD3.X R41, R11, UR41, RZ, P3, !PT ;  /* 0x000000290b297c10 */ /* 0x000fca0009ffe4ff */
[----:B------:R4:W5:Y:S04]  /*2a20*/  LDG.E.LTC128B.U16 R48, desc[UR50][R40.64] ;  /* 0x0000003228307981 */ /* 0x000968000c1e1520 */
.L_x_50:
[----:B------:R-:W-:Y:S05]  /*2a30*/  BSYNC B1 ;  /* 0x0000000000017941 */ /* 0x000fea0003800000 */
.L_x_49:
[----:B0----5:R-:W-:Y:S01]  /*2a40*/  IMAD.U32 R5, R48, 0x10000, RZ ;  /* 0x0001000030057824 */ /* 0x021fe200078e00ff */
[----:B------:R-:W-:Y:S01]  /*2a50*/  ISETP.GT.AND P3, PT, R3, 0x8, P1 ;  /* 0x000000080300780c */ /* 0x000fe20000f64270 */
[----:B------:R-:W-:Y:S02]  /*2a60*/  BSSY B1, `(.L_x_51) ;  /* 0x000000b000017945 */ /* 0x000fe40003800000 */
[----:B----4-:R-:W-:-:S04]  /*2a70*/  FMUL R40, R5, R56 ;  /* 0x0000003805287220 */ /* 0x010fc80000400000 */
[----:B------:R-:W-:Y:S01]  /*2a80*/  FFMA R43, R43, R19, R40 ;  /* 0x000000132b2b7223 */ /* 0x000fe20000000028 */
[----:B------:R-:W-:-:S04]  /*2a90*/  IADD3 R40, P4, R12, R66, RZ ;  /* 0x000000420c287210 */ /* 0x000fc80007f9e0ff */
[----:B------:R-:W-:Y:S01]  /*2aa0*/  F2FP.BF16.F32.PACK_AB R43, RZ, R43 ;  /* 0x0000002bff2b723e */ /* 0x000fe200000010ff */
[----:B------:R-:W-:-:S05]  /*2ab0*/  IMAD.X R41, R13, 0x1, R59, P4 ;  /* 0x000000010d297824 */ /* 0x000fca00020e063b */
[----:B------:R0:W-:Y:S01]  /*2ac0*/  @P2 STG.E.U16 desc[UR50][R40.64], R43 ;  /* 0x0000002b28002986 */ /* 0x0001e2000c101532 */
[----:B------:R-:W-:Y:S05]  /*2ad0*/  @!P3 BRA `(.L_x_52) ;  /* 0x00000000000cb947 */ /* 0x000fea0003800000 */
[----:B0-----:R-:W-:-:S04]  /*2ae0*/  IADD3 R40, P2, R6, UR45, RZ ;  /* 0x0000002d06287c10 */ /* 0x001fc8000ff5e0ff */
[----:B------:R-:W-:-:S05]  /*2af0*/  IADD3.X R41, R7, UR41, RZ, P2, !PT ;  /* 0x0000002907297c10 */ /* 0x000fca00097fe4ff */
[----:B------:R4:W5:Y:S04]  /*2b00*/  LDG.E.LTC128B.U16 R48, desc[UR50][R40.64] ;  /* 0x0000003228307981 */ /* 0x000968000c1e1520 */
.L_x_52:
[----:B------:R-:W-:Y:S05]  /*2b10*/  BSYNC B1 ;  /* 0x0000000000017941 */ /* 0x000fea0003800000 */
.L_x_51:
[----:B-----5:R-:W-:Y:S01]  /*2b20*/  IMAD.U32 R5, R48, 0x10000, RZ ;  /* 0x0001000030057824 */ /* 0x020fe200078e00ff */
[----:B0---4-:R-:W-:Y:S01]  /*2b30*/  IADD3 R40, P2, R8, R67, RZ ;  /* 0x0000004308287210 */ /* 0x011fe20007f5e0ff */
[----:B------:R-:W-:Y:S01]  /*2b40*/  BSSY B1, `(.L_x_53) ;  /* 0x000000b000017945 */ /* 0x000fe20003800000 */
[----:B------:R-:W-:Y:S01]  /*2b50*/  ISETP.GT.AND P1, PT, R3, 0x9, P1 ;  /* 0x000000090300780c */ /* 0x000fe20000f24270 */
[----:B------:R-:W-:Y:S02]  /*2b60*/  FMUL R5, R5, R56 ;  /* 0x0000003805057220 */ /* 0x000fe40000400000 */
[----:B------:R-:W-:Y:S01]  /*2b70*/  IMAD.X R41, R9, 0x1, R59, P2 ;  /* 0x0000000109297824 */ /* 0x000fe200010e063b */
[----:B------:R-:W-:Y:S01]  /*2b80*/  IADD3 R6, P2, R6, UR46, RZ ;  /* 0x0000002e06067c10 */ /* 0x000fe2000ff5e0ff */
[----:B------:R-:W-:-:S03]  /*2b90*/  FFMA R5, R44, R19, R5 ;  /* 0x000000132c057223 */ /* 0x000fc60000000005 */
[----:B------:R-:W-:Y:S02]  /*2ba0*/  IADD3.X R7, R7, UR41, RZ, P2, !PT ;  /* 0x0000002907077c10 */ /* 0x000fe400097fe4ff */
[----:B------:R-:W-:-:S05]  /*2bb0*/  F2FP.BF16.F32.PACK_AB R5, RZ, R5 ;  /* 0x00000005ff05723e */ /* 0x000fca00000010ff */
[----:B------:R0:W-:Y:S01]  /*2bc0*/  @P3 STG.E.U16 desc[UR50][R40.64], R5 ;  /* 0x0000000528003986 */ /* 0x0001e2000c101532 */
[----:B------:R-:W-:Y:S05]  /*2bd0*/  @!P1 BRA `(.L_x_54) ;  /* 0x0000000000049947 */ /* 0x000fea0003800000 */
[----:B------:R4:W5:Y:S02]  /*2be0*/  LDG.E.LTC128B.U16 R48, desc[UR50][R6.64] ;  /* 0x0000003206307981 */ /* 0x000964000c1e1520 */
.L_x_54:
[----:B------:R-:W-:Y:S05]  /*2bf0*/  BSYNC B1 ;  /* 0x0000000000017941 */ /* 0x000fea0003800000 */
.L_x_53:
        /* <DEDUP_REMOVED lines=13> */
.L_x_56:
[----:B------:R-:W-:Y:S05]  /*2cd0*/  BSYNC B1 ;  /* 0x0000000000017941 */ /* 0x000fea0003800000 */
.L_x_55:
[----:B-----5:R-:W-:Y:S01]  /*2ce0*/  IMAD.U32 R5, R48, 0x10000, RZ ;  /* 0x0001000030057824 */ /* 0x020fe200078e00ff */
[----:B0---4-:R-:W-:Y:S01]  /*2cf0*/  IADD3 R6, P3, R12, R67, RZ ;  /* 0x000000430c067210 */ /* 0x011fe20007f7e0ff */
[----:B------:R-:W-:Y:S01]  /*2d00*/  BSSY B1, `(.L_x_57) ;  /* 0x000000b000017945 */ /* 0x000fe20003800000 */
[----:B------:R-:W-:Y:S01]  /*2d10*/  ISETP.GT.AND P1, PT, R3, 0x9, P0 ;  /* 0x000000090300780c */ /* 0x000fe20000724270 */
[----:B------:R-:W-:Y:S01]  /*2d20*/  FMUL R5, R5, R56 ;  /* 0x0000003805057220 */ /* 0x000fe20000400000 */
[----:B------:R-:W-:Y:S01]  /*2d30*/  IADD3 R8, P0, R10, UR46, RZ ;  /* 0x0000002e0a087c10 */ /* 0x000fe2000ff1e0ff */
[----:B------:R-:W-:Y:S02]  /*2d40*/  IMAD.X R7, R13, 0x1, R59, P3 ;  /* 0x000000010d077824 */ /* 0x000fe400018e063b */
[----:B------:R-:W-:Y:S01]  /*2d50*/  FFMA R5, R46, R19, R5 ;  /* 0x000000132e057223 */ /* 0x000fe20000000005 */
[----:B------:R-:W-:-:S04]  /*2d60*/  IADD3.X R9, R11, UR41, RZ, P0, !PT ;  /* 0x000000290b097c10 */ /* 0x000fc800087fe4ff */
[----:B------:R-:W-:-:S05]  /*2d70*/  F2FP.BF16.F32.PACK_AB R5, RZ, R5 ;  /* 0x00000005ff05723e */ /* 0x000fca00000010ff */
[----:B------:R0:W-:Y:S01]  /*2d80*/  @P2 STG.E.U16 desc[UR50][R6.64], R5 ;  /* 0x0000000506002986 */ /* 0x0001e2000c101532 */
[----:B------:R-:W-:Y:S05]  /*2d90*/  @!P1 BRA `(.L_x_58) ;  /* 0x0000000000049947 */ /* 0x000fea0003800000 */
[----:B------:R4:W5:Y:S02]  /*2da0*/  LDG.E.LTC128B.U16 R48, desc[UR50][R8.64] ;  /* 0x0000003208307981 */ /* 0x000964000c1e1520 */
.L_x_58:
[----:B------:R-:W-:Y:S05]  /*2db0*/  BSYNC B1 ;  /* 0x0000000000017941 */ /* 0x000fea0003800000 */
.L_x_57:
[----:B0----5:R-:W-:Y:S01]  /*2dc0*/  IMAD.U32 R5, R48, 0x10000, RZ ;  /* 0x0001000030057824 */ /* 0x021fe200078e00ff */
[----:B------:R-:W-:Y:S01]  /*2dd0*/  ISETP.GT.AND P0, PT, R4, 0x100, PT ;  /* 0x000001000400780c */ /* 0x000fe20003f04270 */
[----:B------:R-:W-:Y:S02]  /*2de0*/  BSSY B1, `(.L_x_59) ;  /* 0x000000c000017945 */ /* 0x000fe40003800000 */
[----:B------:R-:W-:Y:S01]  /*2df0*/  FMUL R6, R5, R56 ;  /* 0x0000003805067220 */ /* 0x000fe20000400000 */
        /* <DEDUP_REMOVED lines=10> */
.L_x_60:
[----:B------:R-:W-:Y:S05]  /*2ea0*/  BSYNC B1 ;  /* 0x0000000000017941 */ /* 0x000fea0003800000 */
.L_x_59:
        /* <DEDUP_REMOVED lines=10> */
[----:B----4-:R-:W-:-:S04]  /*2f50*/  IADD3 R8, P1, R50, UR44, RZ ;  /* 0x0000002c32087c10 */ /* 0x010fc8000ff3e0ff */
[----:B------:R-:W-:-:S05]  /*2f60*/  IADD3.X R9, R51, UR41, RZ, P1, !PT ;  /* 0x0000002933097c10 */ /* 0x000fca0008ffe4ff */
[----:B------:R4:W5:Y:S04]  /*2f70*/  LDG.E.LTC128B.U16 R48, desc[UR50][R8.64] ;  /* 0x0000003208307981 */ /* 0x000968000c1e1520 */
.L_x_62:
[----:B------:R-:W-:Y:S05]  /*2f80*/  BSYNC B1 ;  /* 0x0000000000017941 */ /* 0x000fea0003800000 */
.L_x_61:
[----:B0----5:R-:W-:Y:S01]  /*2f90*/  IMAD.U32 R5, R48, 0x10000, RZ ;  /* 0x0001000030057824 */ /* 0x021fe200078e00ff */
[----:B------:R-:W-:Y:S01]  /*2fa0*/  ISETP.GT.AND P1, PT, R4, 0x108, PT ;  /* 0x000001080400780c */ /* 0x000fe20003f24270 */
[----:B------:R-:W-:Y:S02]  /*2fb0*/  BSSY B1, `(.L_x_63) ;  /* 0x000000d000017945 */ /* 0x000fe40003800000 */
[----:B----4-:R-:W-:Y:S01]  /*2fc0*/  FMUL R8, R5, R56 ;  /* 0x0000003805087220 */ /* 0x010fe20000400000 */
[----:B------:R-:W-:-:S03]  /*2fd0*/  ISETP.GT.AND P2, PT, R3, RZ, P1 ;  /* 0x000000ff0300720c */ /* 0x000fc60000f44270 */
[----:B------:R-:W-:Y:S01]  /*2fe0*/  FFMA R33, R33, R19, R8 ;  /* 0x0000001321217223 */ /* 0x000fe20000000008 */
[----:B------:R-:W-:-:S04]  /*2ff0*/  IADD3 R8, P4, R14, R66, RZ ;  /* 0x000000420e087210 */ /* 0x000fc80007f9e0ff */
[----:B------:R-:W-:Y:S01]  /*3000*/  F2FP.BF16.F32.PACK_AB R33, RZ, R33 ;  /* 0x00000021ff21723e */ /* 0x000fe200000010ff */
[----:B------:R-:W-:Y:S01]  /*3010*/  IMAD.X R9, R15, 0x1, R59, P4 ;  /* 0x000000010f097824 */ /* 0x000fe200020e063b */
[----:B------:R-:W-:Y:S02]  /*3020*/  IADD3 R32, P4, R52, UR42, RZ ;  /* 0x0000002a34207c10 */ /* 0x000fe4000ff9e0ff */
[----:B------:R-:W-:Y:S02]  /*3030*/  PRMT R5, R33, 0x7610, R5 ;  /* 0x0000761021057816 */ /* 0x000fe40000000005 */
[----:B------:R-:W-:-:S03]  /*3040*/  IADD3.X R33, R53, UR41, RZ, P4, !PT ;  /* 0x0000002935217c10 */ /* 0x000fc6000a7fe4ff */
[----:B------:R0:W-:Y:S01]  /*3050*/  @P3 STG.E.U16 desc[UR50][R8.64], R5 ;  /* 0x0000000508003986 */ /* 0x0001e2000c101532 */
[----:B------:R-:W-:Y:S05]  /*3060*/  @!P2 BRA `(.L_x_64) ;  /* 0x000000000004a947 */ /* 0x000fea0003800000 */
[----:B------:R4:W5:Y:S02]  /*3070*/  LDG.E.LTC128B.U16 R48, desc[UR50][R32.64] ;  /* 0x0000003220307981 */ /* 0x000964000c1e1520 */
.L_x_64:
[----:B------:R-:W-:Y:S05]  /*3080*/  BSYNC B1 ;  /* 0x0000000000017941 */ /* 0x000fea0003800000 */
.L_x_63:
[----:B0----5:R-:W-:Y:S01]  /*3090*/  IMAD.U32 R5, R48, 0x10000, RZ ;  /* 0x0001000030057824 */ /* 0x021fe200078e00ff */
[----:B------:R-:W-:Y:S01]  /*30a0*/  IADD3 R8, P4, R20, R57, RZ ;  /* 0x0000003914087210 */ /* 0x000fe20007f9e0ff */
        /* <DEDUP_REMOVED lines=11> */
.L_x_66:
[----:B------:R-:W-:Y:S05]  /*3160*/  BSYNC B1 ;  /* 0x0000000000017941 */ /* 0x000fea0003800000 */
.L_x_65:
[----:B0----5:R-:W-:Y:S01]  /*3170*/  IMAD.U32 R5, R48, 0x10000, RZ ;  /* 0x0001000030057824 */ /* 0x021fe200078e00ff */
[----:B------:R-:W-:Y:S01]  /*3180*/  ISETP.GT.AND P2, PT, R3, 0x8, P0 ;  /* 0x000000080300780c */ /* 0x000fe20000744270 */
[----:B------:R-:W-:Y:S02]  /*3190*/  BSSY B1, `(.L_x_67) ;  /* 0x000000b000017945 */ /* 0x000fe40003800000 */
[----:B------:R-:W-:-:S04]  /*31a0*/  FMUL R10, R5, R56 ;  /* 0x00000038050a7220 */ /* 0x000fc80000400000 */
        /* <DEDUP_REMOVED lines=9> */
.L_x_68:
[----:B------:R-:W-:Y:S05]  /*3240*/  BSYNC B1 ;  /* 0x0000000000017941 */ /* 0x000fea0003800000 */
.L_x_67:
[----:B-----5:R-:W-:Y:S01]  /*3250*/  IMAD.U32 R5, R48, 0x10000, RZ ;  /* 0x0001000030057824 */ /* 0x020fe200078e00ff */
[----:B0-----:R-:W-:Y:S01]  /*3260*/  IADD3 R10, P3, R14, R67, RZ ;  /* 0x000000430e0a7210 */ /* 0x001fe20007f7e0ff */
        /* <DEDUP_REMOVED lines=11> */
.L_x_70:
[----:B------:R-:W-:Y:S05]  /*3320*/  BSYNC B1 ;  /* 0x0000000000017941 */ /* 0x000fea0003800000 */
.L_x_69:
        /* <DEDUP_REMOVED lines=13> */
.L_x_72:
[----:B------:R-:W-:Y:S05]  /*3400*/  BSYNC B1 ;  /* 0x0000000000017941 */ /* 0x000fea0003800000 */
.L_x_71:
        /* <DEDUP_REMOVED lines=13> */
.L_x_74:
[----:B------:R-:W-:Y:S05]  /*34e0*/  BSYNC B1 ;  /* 0x0000000000017941 */ /* 0x000fea0003800000 */
.L_x_73:
        /* <DEDUP_REMOVED lines=14> */
.L_x_76:
[----:B------:R-:W-:Y:S05]  /*35d0*/  BSYNC B1 ;  /* 0x0000000000017941 */ /* 0x000fea0003800000 */
.L_x_75:
        /* <DEDUP_REMOVED lines=10> */
[----:B0-----:R-:W-:-:S04]  /*3680*/  IADD3 R10, P1, R40, UR44, RZ ;  /* 0x0000002c280a7c10 */ /* 0x001fc8000ff3e0ff */
[----:B------:R-:W-:-:S05]  /*3690*/  IADD3.X R11, R41, UR41, RZ, P1, !PT ;  /* 0x00000029290b7c10 */ /* 0x000fca0008ffe4ff */
[----:B------:R0:W5:Y:S04]  /*36a0*/  LDG.E.LTC128B.U16 R48, desc[UR50][R10.64] ;  /* 0x000000320a307981 */ /* 0x000168000c1e1520 */
.L_x_78:
[----:B------:R-:W-:Y:S05]  /*36b0*/  BSYNC B1 ;  /* 0x0000000000017941 */ /* 0x000fea0003800000 */
.L_x_77:
[----:B0----5:R-:W-:Y:S01]  /*36c0*/  IMAD.U32 R5, R48, 0x10000, RZ ;  /* 0x0001000030057824 */ /* 0x021fe200078e00ff */
[----:B------:R-:W-:Y:S01]  /*36d0*/  ISETP.GT.AND P1, PT, R4, 0x188, PT ;  /* 0x000001880400780c */ /* 0x000fe20003f24270 */
[----:B------:R-:W-:Y:S01]  /*36e0*/  BSSY B1, `(.L_x_79) ;  /* 0x000000c000017945 */ /* 0x000fe20003800000 */
[----:B------:R-:W-:Y:S01]  /*36f0*/  IADD3 R4, P4, R6, R66, RZ ;  /* 0x0000004206047210 */ /* 0x000fe20007f9e0ff */
[----:B------:R-:W-:Y:S01]  /*3700*/  FMUL R10, R5, R56 ;  /* 0x00000038050a7220 */ /* 0x000fe20000400000 */
[----:B------:R-:W-:-:S03]  /*3710*/  ISETP.GT.AND P2, PT, R3, RZ, P1 ;  /* 0x000000ff0300720c */ /* 0x000fc60000f44270 */
[----:B------:R-:W-:Y:S01]  /*3720*/  FFMA R10, R25, R19, R10 ;  /* 0x00000013190a7223 */ /* 0x000fe2000000000a */
[----:B------:R-:W-:-:S04]  /*3730*/  IMAD.X R5, R7, 0x1, R59, P4 ;  /* 0x0000000107057824 */ /* 0x000fc800020e063b */
[----:B------:R-:W-:-:S05]  /*3740*/  F2FP.BF16.F32.PACK_AB R10, RZ, R10 ;  /* 0x0000000aff0a723e */ /* 0x000fca00000010ff */
[----:B------:R0:W-:Y:S01]  /*3750*/  @P3 STG.E.U16 desc[UR50][R4.64], R10 ;  /* 0x0000000a04003986 */ /* 0x0001e2000c101532 */
[----:B------:R-:W-:Y:S05]  /*3760*/  @!P2 BRA `(.L_x_80) ;  /* 0x00000000000ca947 */ /* 0x000fea0003800000 */
[----:B0-----:R-:W-:-:S04]  /*3770*/  IADD3 R4, P3, R32, UR42, RZ ;  /* 0x0000002a20047c10 */ /* 0x001fc8000ff7e0ff */
[----:B------:R-:W-:-:S05]  /*3780*/  IADD3.X R5, R33, UR41, RZ, P3, !PT ;  /* 0x0000002921057c10 */ /* 0x000fca0009ffe4ff */
[----:B------:R0:W5:Y:S04]  /*3790*/  LDG.E.LTC128B.U16 R48, desc[UR50][R4.64] ;  /* 0x0000003204307981 */ /* 0x000168000c1e1520 */
.L_x_80:
[----:B------:R-:W-:Y:S05]  /*37a0*/  BSYNC B1 ;  /* 0x0000000000017941 */ /* 0x000fea0003800000 */
.L_x_79:
[----:B0----5:R-:W-:Y:S01]  /*37b0*/  IMAD.U32 R5, R48, 0x10000, RZ ;  /* 0x0001000030057824 */ /* 0x021fe200078e00ff */
[----:B------:R-:W-:Y:S01]  /*37c0*/  IADD3 R4, P4, R8, R57, RZ ;  /* 0x0000003908047210 */ /* 0x000fe20007f9e0ff */
[----:B------:R-:W-:Y:S01]  /*37d0*/  BSSY B1, `(.L_x_81) ;  /* 0x000000b000017945 */ /* 0x000fe20003800000 */
[----:B------:R-:W-:Y:S01]  /*37e0*/  ISETP.GT.AND P3, PT, R3, 0x1, P1 ;  /* 0x000000010300780c */ /* 0x000fe20000f64270 */
[----:B------:R-:W-:-:S04]  /*37f0*/  FMUL R5, R5, R56 ;  /* 0x0000003805057220 */ /* 0x000fc80000400000 */
[----:B------:R-:W-:-:S05]  /*3800*/  FFMA R5, R26, R19, R5 ;  /* 0x000000131a057223 */ /* 0x000fca0000000005 */
[----:B------:R-:W-:Y:S01]  /*3810*/  F2FP.BF16.F32.PACK_AB R10, RZ, R5 ;  /* 0x00000005ff0a723e */ /* 0x000fe200000010ff */
[----:B------:R-:W-:-:S05]  /*3820*/  IMAD.X R5, R9, 0x1, R59, P4 ;  /* 0x0000000109057824 */ /* 0x000fca00020e063b */
[----:B------:R0:W-:Y:S01]  /*3830*/  @P2 STG.E.U16 desc[UR50][R4.64], R10 ;  /* 0x0000000a04002986 */ /* 0x0001e2000c101532 */
[----:B------:R-:W-:Y:S05]  /*3840*/  @!P3 BRA `(.L_x_82) ;  /* 0x00000000000cb947 */ /* 0x000fea0003800000 */
[----:B0-----:R-:W-:-:S04]  /*3850*/  IADD3 R4, P2, R32, UR44, RZ ;  /* 0x0000002c20047c10 */ /* 0x001fc8000ff5e0ff */
[----:B------:R-:W-:-:S05]  /*3860*/  IADD3.X R5, R33, UR41, RZ, P2, !PT ;  /* 0x0000002921057c10 */ /* 0x000fca00097fe4ff */
[----:B------:R0:W5:Y:S04]  /*3870*/  LDG.E.LTC128B.U16 R48, desc[UR50][R4.64] ;  /* 0x0000003204307981 */ /* 0x000168000c1e1520 */
.L_x_82:
[----:B------:R-:W-:Y:S05]  /*3880*/  BSYNC B1 ;  /* 0x0000000000017941 */ /* 0x000fea0003800000 */
.L_x_81:
        /* <DEDUP_REMOVED lines=13> */
.L_x_84:
[----:B------:R-:W-:Y:S05]  /*3960*/  BSYNC B1 ;  /* 0x0000000000017941 */ /* 0x000fea0003800000 */
.L_x_83:
[----:B0----5:R-:W-:Y:S01]  /*3970*/  IMAD.U32 R5, R48, 0x10000, RZ ;  /* 0x0001000030057824 */ /* 0x021fe200078e00ff */
[----:B------:R-:W-:Y:S01]  /*3980*/  IADD3 R4, P3, R6, R67, RZ ;  /* 0x0000004306047210 */ /* 0x000fe20007f7e0ff */
[----:B------:R-:W-:Y:S01]  /*3990*/  BSSY B1, `(.L_x_85) ;  /* 0x000000c000017945 */ /* 0x000fe20003800000 */
[----:B------:R-:W-:Y:S01]  /*39a0*/  ISETP.GT.AND P0, PT, R3, 0x9, P0 ;  /* 0x000000090300780c */ /* 0x000fe20000704270 */
[----:B------:R-:W-:-:S04]  /*39b0*/  FMUL R5, R5, R56 ;  /* 0x0000003805057220 */ /* 0x000fc80000400000 */
[----:B------:R-:W-:-:S05]  /*39c0*/  FFMA R5, R28, R19, R5 ;  /* 0x000000131c057223 */ /* 0x000fca0000000005 */
        /* <DEDUP_REMOVED lines=8> */
.L_x_86:
[----:B------:R-:W-:Y:S05]  /*3a50*/  BSYNC B1 ;  /* 0x0000000000017941 */ /* 0x000fea0003800000 */
.L_x_85:
        /* <DEDUP_REMOVED lines=13> */
.L_x_88:
[----:B------:R-:W-:Y:S05]  /*3b30*/  BSYNC B1 ;  /* 0x0000000000017941 */ /* 0x000fea0003800000 */
.L_x_87:
[----:B0----5:R-:W-:Y:S01]  /*3b40*/  IMAD.U32 R5, R48, 0x10000, RZ ;  /* 0x0001000030057824 */ /* 0x021fe200078e00ff */
[----:B------:R-:W-:Y:S01]  /*3b50*/  ISETP.GT.AND P1, PT, R3, 0x9, P1 ;  /* 0x000000090300780c */ /* 0x000fe20000f24270 */
[----:B------:R-:W-:Y:S01]  /*3b60*/  BSSY B1, `(.L_x_89) ;  /* 0x000000c000017945 */ /* 0x000fe20003800000 */
[----:B------:R-:W-:Y:S01]  /*3b70*/  IADD3 R4, P0, R8, R67, RZ ;  /* 0x0000004308047210 */ /* 0x000fe20007f1e0ff */
[----:B------:R-:W-:-:S04]  /*3b80*/  FMUL R5, R5, R56 ;  /* 0x0000003805057220 */ /* 0x000fc80000400000 */
[----:B------:R-:W-:-:S05]  /*3b90*/  FFMA R5, R30, R19, R5 ;  /* 0x000000131e057223 */ /* 0x000fca0000000005 */
[----:B------:R-:W-:Y:S01]  /*3ba0*/  F2FP.BF16.F32.PACK_AB R6, RZ, R5 ;  /* 0x00000005ff06723e */ /* 0x000fe200000010ff */
[----:B------:R-:W-:-:S03]  /*3bb0*/  IMAD.X R5, R9, 0x1, R59, P0 ;  /* 0x0000000109057824 */ /* 0x000fc600000e063b */
[----:B------:R-:W-:Y:S02]  /*3bc0*/  PRMT R7, R6, 0x7610, R7 ;  /* 0x0000761006077816 */ /* 0x000fe40000000007 */
[----:B------:R-:W-:-:S03]  /*3bd0*/  IADD3 R6, P0, R32, UR46, RZ ;  /* 0x0000002e20067c10 */ /* 0x000fc6000ff1e0ff */
[----:B------:R0:W-:Y:S02]  /*3be0*/  @P3 STG.E.U16 desc[UR50][R4.64], R7 ;  /* 0x0000000704003986 */ /* 0x0001e4000c101532 */
[----:B0-----:R-:W-:Y:S01]  /*3bf0*/  IADD3.X R7, R33, UR41, RZ, P0, !PT ;  /* 0x0000002921077c10 */ /* 0x001fe200087fe4ff */
[----:B------:R-:W-:Y:S07]  /*3c00*/  @!P1 BRA `(.L_x_90) ;  /* 0x0000000000049947 */ /* 0x000fee0003800000 */
[----:B------:R0:W5:Y:S02]  /*3c10*/  LDG.E.LTC128B.U16 R48, desc[UR50][R6.64] ;  /* 0x0000003206307981 */ /* 0x000164000c1e1520 */
.L_x_90:
[----:B------:R-:W-:Y:S05]  /*3c20*/  BSYNC B1 ;  /* 0x0000000000017941 */ /* 0x000fea0003800000 */
.L_x_89:
[----:B------:R-:W-:Y:S05]  /*3c30*/  @!P1 BRA `(.L_x_91) ;  /* 0x0000000c000c9947 */ /* 0x000fea0003800000 */
[----:B-----5:R-:W-:-:S04]  /*3c40*/  IMAD.U32 R3, R48, 0x10000, RZ ;  /* 0x0001000030037824 */ /* 0x020fc800078e00ff */
[----:B------:R-:W-:-:S04]  /*3c50*/  FMUL R4, R3, R56 ;  /* 0x0000003803047220 */ /* 0x000fc80000400000 */
[----:B------:R-:W-:Y:S01]  /*3c60*/  FFMA R31, R31, R19, R4 ;  /* 0x000000131f1f7223 */ /* 0x000fe20000000004 */
[----:B------:R-:W-:-:S04]  /*3c70*/  IADD3 R4, P0, R8, R68, RZ ;  /* 0x0000004408047210 */ /* 0x000fc80007f1e0ff */
[----:B------:R-:W-:Y:S01]  /*3c80*/  F2FP.BF16.F32.PACK_AB R31, RZ, R31 ;  /* 0x0000001fff1f723e */ /* 0x000fe200000010ff */
[----:B------:R-:W-:-:S05]  /*3c90*/  IMAD.X R5, R9, 0x1, R59, P0 ;  /* 0x0000000109057824 */ /* 0x000fca00000e063b */
[----:B------:R0:W-:Y:S01]  /*3ca0*/  STG.E.U16 desc[UR50][R4.64], R31 ;  /* 0x0000001f04007986 */ /* 0x0001e2000c101532 */
[----:B------:R-:W-:Y:S05]  /*3cb0*/  BRA `(.L_x_91) ;  /* 0x0000000800ec7947 */ /* 0x000fea0003800000 */
.L_x_30:
[----:B------:R-:W-:Y:S01]  /*3cc0*/  ULDC.64 UR4, c[0x0][0x5c0] ;  /* 0x0001700000047ab9 */ /* 0x000fe20000000a00 */
[-C--:B------:R-:W-:Y:S01]  /*3cd0*/  FMUL R48, R48, R19.reuse ;  /* 0x0000001330307220 */ /* 0x080fe20000400000 */
[----:B------:R-:W-:Y:S01]  /*3ce0*/  LEA R6, P1, R72, UR4, 0x1 ;  /* 0x0000000448067c11 */ /* 0x000fe2000f8208ff */
[-C--:B------:R-:W-:Y:S01]  /*3cf0*/  FMUL R49, R49, R19.reuse ;  /* 0x0000001331317220 */ /* 0x080fe20000400000 */
[----:B------:R-:W-:Y:S01]  /*3d00*/  ISETP.GT.AND P5, PT, R3, 0x1, P0 ;  /* 0x000000010300780c */ /* 0x000fe200007a4270 */
[-C--:B------:R-:W-:Y:S01]  /*3d10*/  FMUL R50, R50, R19.reuse ;  /* 0x0000001332327220 */ /* 0x080fe20000400000 */
[----:B------:R-:W-:Y:S01]  /*3d20*/  LEA.HI.X R7, R72, UR5, R83, 0x1, P1 ;  /* 0x0000000548077c11 */ /* 0x000fe200088f0c53 */
[-C--:B------:R-:W-:Y:S01]  /*3d30*/  FMUL R51, R51, R19.reuse ;  /* 0x0000001333337220 */ /* 0x080fe20000400000 */
[----:B------:R-:W-:Y:S01]  /*3d40*/  ISETP.GT.AND P1, PT, R4, 0x8, PT ;  /* 0x000000080400780c */ /* 0x000fe20003f24270 */
[-C--:B------:R-:W-:Y:S01]  /*3d50*/  FMUL R52, R52, R19.reuse ;  /* 0x0000001334347220 */ /* 0x080fe20000400000 */
[----:B------:R-:W-:Y:S01]  /*3d60*/  F2FP.BF16.F32.PACK_AB R48, RZ, R48 ;  /* 0x00000030ff30723e */ /* 0x000fe200000010ff */
[-C--:B------:R-:W-:Y:S01]  /*3d70*/  FMUL R53, R53, R19.reuse ;  /* 0x0000001335357220 */ /* 0x080fe20000400000 */
[----:B------:R-:W-:Y:S01]  /*3d80*/  ISETP.GT.AND P3, PT, R3, RZ, P1 ;  /* 0x000000ff0300720c */ /* 0x000fe20000f64270 */
[----:B------:R-:W-:Y:S01]  /*3d90*/  FMUL R54, R54, R19 ;  /* 0x0000001336367220 */ /* 0x000fe20000400000 */
[----:B------:R-:W-:Y:S01]  /*3da0*/  F2FP.BF16.F32.PACK_AB R49, RZ, R49 ;  /* 0x00000031ff31723e */ /* 0x000fe200000010ff */
[----:B------:R-:W-:Y:S01]  /*3db0*/  @P2 STG.E.U16 desc[UR50][R6.64], R48 ;  /* 0x0000003006002986 */ /* 0x000fe2000c101532 */
[C---:B------:R-:W-:Y:S01]  /*3dc0*/  LEA R8, P2, R58.reuse, R6, 0x1 ;  /* 0x000000063a087211 */ /* 0x040fe200078408ff */
[----:B------:R-:W-:Y:S01]  /*3dd0*/  FMUL R55, R55, R19 ;  /* 0x0000001337377220 */ /* 0x000fe20000400000 */
[----:B------:R-:W-:Y:S01]  /*3de0*/  F2FP.BF16.F32.PACK_AB R50, RZ, R50 ;  /* 0x00000032ff32723e */ /* 0x000fe200000010ff */
[----:B------:R-:W-:Y:S01]  /*3df0*/  @P5 STG.E.U16 desc[UR50][R6.64+0x2], R49 ;  /* 0x0000023106005986 */ /* 0x000fe2000c101532 */
[----:B------:R-:W-:Y:S01]  /*3e00*/  LEA.HI.X R9, R58, R7, R61, 0x1, P2 ;  /* 0x000000073a097211 */ /* 0x000fe200010f0c3d */
[-C--:B------:R-:W-:Y:S01]  /*3e10*/  FMUL R40, R40, R19.reuse ;  /* 0x0000001328287220 */ /* 0x080fe20000400000 */
[----:B------:R-:W-:Y:S01]  /*3e20*/  ISETP.GT.AND P4, PT, R3, 0x1, P1 ;  /* 0x000000010300780c */ /* 0x000fe20000f84270 */
[-C--:B------:R-:W-:Y:S01]  /*3e30*/  FMUL R41, R41, R19.reuse ;  /* 0x0000001329297220 */ /* 0x080fe20000400000 */
[C---:B------:R-:W-:Y:S01]  /*3e40*/  ISETP.GT.AND P2, PT, R3.reuse, 0x8, P0 ;  /* 0x000000080300780c */ /* 0x040fe20000744270 */
[----:B------:R-:W-:Y:S01]  /*3e50*/  @P3 STG.E.U16 desc[UR50][R8.64], R50 ;  /* 0x0000003208003986 */ /* 0x000fe2000c101532 */
[C---:B------:R-:W-:Y:S01]  /*3e60*/  ISETP.GT.AND P0, PT, R3.reuse, 0x9, P0 ;  /* 0x000000090300780c */ /* 0x040fe20000704270 */
[-C--:B------:R-:W-:Y:S01]  /*3e70*/  FMUL R42, R42, R19.reuse ;  /* 0x000000132a2a7220 */ /* 0x080fe20000400000 */
[----:B------:R-:W-:Y:S01]  /*3e80*/  ISETP.GT.AND P3, PT, R3, 0x8, P1 ;  /* 0x000000080300780c */ /* 0x000fe20000f64270 */
[-C--:B------:R-:W-:Y:S01]  /*3e90*/  FMUL R43, R43, R19.reuse ;  /* 0x000000132b2b7220 */ /* 0x080fe20000400000 */
[----:B------:R-:W-:Y:S01]  /*3ea0*/  ISETP.GT.AND P1, PT, R3, 0x9, P1 ;  /* 0x000000090300780c */ /* 0x000fe20000f24270 */
[----:B------:R-:W-:Y:S01]  /*3eb0*/  FMUL R44, R44, R19 ;  /* 0x000000132c2c7220 */ /* 0x000fe20000400000 */
[----:B------:R-:W-:Y:S01]  /*3ec0*/  F2FP.BF16.F32.PACK_AB R51, RZ, R51 ;  /* 0x00000033ff33723e */ /* 0x000fe200000010ff */
[-C--:B------:R-:W-:Y:S01]  /*3ed0*/  FMUL R45, R45, R19.reuse ;  /* 0x000000132d2d7220 */ /* 0x080fe20000400000 */
[----:B------:R-:W-:Y:S01]  /*3ee0*/  F2FP.BF16.F32.PACK_AB R52, RZ, R52 ;  /* 0x00000034ff34723e */ /* 0x000fe200000010ff */
[----:B------:R-:W-:Y:S01]  /*3ef0*/  FMUL R46, R46, R19 ;  /* 0x000000132e2e7220 */ /* 0x000fe20000400000 */
[----:B------:R-:W-:Y:S01]  /*3f00*/  F2FP.BF16.F32.PACK_AB R53, RZ, R53 ;  /* 0x00000035ff35723e */ /* 0x000fe200000010ff */
[----:B------:R-:W-:Y:S01]  /*3f10*/  @P4 STG.E.U16 desc[UR50][R8.64+0x2], R51 ;  /* 0x0000023308004986 */ /* 0x000fe2000c101532 */
[----:B------:R-:W-:Y:S01]  /*3f20*/  F2FP.BF16.F32.PACK_AB R54, RZ, R54 ;  /* 0x00000036ff36723e */ /* 0x000fe200000010ff */
[----:B------:R-:W-:Y:S01]  /*3f30*/  FMUL R47, R47, R19 ;  /* 0x000000132f2f7220 */ /* 0x000fe20000400000 */
[----:B------:R-:W-:Y:S01]  /*3f40*/  F2FP.BF16.F32.PACK_AB R55, RZ, R55 ;  /* 0x00000037ff37723e */ /* 0x000fe200000010ff */
[----:B------:R-:W-:Y:S01]  /*3f50*/  @P2 STG.E.U16 desc[UR50][R6.64+0x10], R52 ;  /* 0x0000103406002986 */ /* 0x000fe2000c101532 */
[----:B------:R-:W-:Y:S01]  /*3f60*/  IADD3 R10, P5, R6, R57, RZ ;  /* 0x00000039060a7210 */ /* 0x000fe20007fbe0ff */
[----:B------:R-:W-:Y:S01]  /*3f70*/  FMUL R32, R32, R19 ;  /* 0x0000001320207220 */ /* 0x000fe20000400000 */
[----:B------:R-:W-:Y:S01]  /*3f80*/  IADD3 R12, P4, R6, R66, RZ ;  /* 0x00000042060c7210 */ /* 0x000fe20007f9e0ff */
[----:B------:R-:W-:Y:S01]  /*3f90*/  @P0 STG.E.U16 desc[UR50][R6.64+0x12], R53 ;  /* 0x0000123506000986 */ /* 0x000fe2000c101532 */
[----:B------:R-:W-:Y:S01]  /*3fa0*/  ISETP.GT.AND P0, PT, R4, 0x88, PT ;  /* 0x000000880400780c */ /* 0x000fe20003f04270 */
[--C-:B------:R-:W-:Y:S01]  /*3fb0*/  IMAD.X R11, R7, 0x1, R59.reuse, P5 ;  /* 0x00000001070b7824 */ /* 0x100fe200028e063b */
[----:B------:R-:W-:Y:S01]  /*3fc0*/  F2FP.BF16.F32.PACK_AB R40, RZ, R40 ;  /* 0x00000028ff28723e */ /* 0x000fe200000010ff */
[----:B------:R-:W-:Y:S01]  /*3fd0*/  @P3 STG.E.U16 desc[UR50][R8.64+0x10], R54 ;  /* 0x0000103608003986 */ /* 0x000fe2000c101532 */
[----:B------:R-:W-:Y:S01]  /*3fe0*/  ISETP.GT.AND P5, PT, R3, RZ, P0 ;  /* 0x000000ff0300720c */ /* 0x000fe200007a4270 */
[--C-:B------:R-:W-:Y:S01]  /*3ff0*/  IMAD.X R13, R7, 0x1, R59.reuse, P4 ;  /* 0x00000001070d7824 */ /* 0x100fe200020e063b */
[----:B------:R-:W-:Y:S01]  /*4000*/  IADD3 R14, P4, R8, R57, RZ ;  /* 0x00000039080e7210 */ /* 0x000fe20007f9e0ff */
[----:B------:R-:W-:Y:S01]  /*4010*/  @P1 STG.E.U16 desc[UR50][R8.64+0x12], R55 ;  /* 0x0000123708001986 */ /* 0x000fe2000c101532 */
[----:B------:R-:W-:Y:S01]  /*4020*/  ISETP.GT.AND P1, PT, R4, 0x80, PT ;  /* 0x000000800400780c */ /* 0x000fe20003f24270 */
[----:B------:R-:W-:Y:S01]  /*4030*/  FMUL R33, R33, R19 ;  /* 0x0000001321217220 */ /* 0x000fe20000400000 */
[----:B------:R-:W-:Y:S01]  /*4040*/  F2FP.BF16.F32.PACK_AB R41, RZ, R41 ;  /* 0x00000029ff29723e */ /* 0x000fe200000010ff */
[--C-:B------:R-:W-:Y:S01]  /*4050*/  IMAD.X R15, R9, 0x1, R59.reuse, P4 ;  /* 0x00000001090f7824 */ /* 0x100fe200020e063b */
[C---:B------:R-:W-:Y:S01]  /*4060*/  ISETP.GT.AND P2, PT, R3.reuse, RZ, P1 ;  /* 0x000000ff0300720c */ /* 0x040fe20000f44270 */
[-C--:B------:R-:W-:Y:S01]  /*4070*/  FMUL R34, R34, R19.reuse ;  /* 0x0000001322227220 */ /* 0x080fe20000400000 */
[----:B------:R-:W-:Y:S01]  /*4080*/  ISETP.GT.AND P3, PT, R3, 0x1, P1 ;  /* 0x000000010300780c */ /* 0x000fe20000f64270 */
[-C--:B------:R-:W-:Y:S01]  /*4090*/  FMUL R35, R35, R19.reuse ;  /* 0x0000001323237220 */ /* 0x080fe20000400000 */
[----:B------:R-:W-:Y:S01]  /*40a0*/  F2FP.BF16.F32.PACK_AB R42, RZ, R42 ;  /* 0x0000002aff2a723e */ /* 0x000fe200000010ff */
[-C--:B------:R-:W-:Y:S01]  /*40b0*/  FMUL R36, R36, R19.reuse ;  /* 0x0000001324247220 */ /* 0x080fe20000400000 */
[----:B------:R-:W-:Y:S01]  /*40c0*/  IADD3 R20, P4, R8, R66, RZ ;  /* 0x0000004208147210 */ /* 0x000fe20007f9e0ff */
[----:B------:R-:W-:Y:S01]  /*40d0*/  FMUL R37, R37, R19 ;  /* 0x0000001325257220 */ /* 0x000fe20000400000 */
[----:B------:R-:W-:Y:S01]  /*40e0*/  F2FP.BF16.F32.PACK_AB R43, RZ, R43 ;  /* 0x0000002bff2b723e */ /* 0x000fe200000010ff */
[----:B------:R-:W-:Y:S01]  /*40f0*/  FMUL R38, R38, R19 ;  /* 0x0000001326267220 */ /* 0x000fe20000400000 */
[----:B------:R-:W-:Y:S01]  /*4100*/  F2FP.BF16.F32.PACK_AB R44, RZ, R44 ;  /* 0x0000002cff2c723e */ /* 0x000fe200000010ff */
[--C-:B------:R-:W-:Y:S01]  /*4110*/  IMAD.X R21, R9, 0x1, R59.reuse, P4 ;  /* 0x0000000109157824 */ /* 0x100fe200020e063b */
[----:B------:R-:W-:Y:S01]  /*4120*/  F2FP.BF16.F32.PACK_AB R45, RZ, R45 ;  /* 0x0000002dff2d723e */ /* 0x000fe200000010ff */
[----:B------:R0:W-:Y:S01]  /*4130*/  @P2 STG.E.U16 desc[UR50][R10.64], R40 ;  /* 0x000000280a002986 */ /* 0x0001e2000c101532 */
[----:B------:R-:W-:Y:S01]  /*4140*/  ISETP.GT.AND P2, PT, R3, 0x8, P1 ;  /* 0x000000080300780c */ /* 0x000fe20000f44270 */
[-C--:B------:R-:W-:Y:S01]  /*4150*/  FMUL R39, R39, R19.reuse ;  /* 0x0000001327277220 */ /* 0x080fe20000400000 */
[C---:B------:R-:W-:Y:S01]  /*4160*/  ISETP.GT.AND P1, PT, R3.reuse, 0x9, P1 ;  /* 0x000000090300780c */ /* 0x040fe20000f24270 */
[----:B------:R1:W-:Y:S01]  /*4170*/  @P3 STG.E.U16 desc[UR50][R12.64], R41 ;  /* 0x000000290c003986 */ /* 0x0003e2000c101532 */
[----:B------:R-:W-:Y:S01]  /*4180*/  ISETP.GT.AND P3, PT, R3, 0x1, P0 ;  /* 0x000000010300780c */ /* 0x000fe20000764270 */
[----:B------:R-:W-:Y:S01]  /*4190*/  FMUL R24, R24, R19 ;  /* 0x0000001318187220 */ /* 0x000fe20000400000 */
[----:B------:R-:W-:Y:S01]  /*41a0*/  F2FP.BF16.F32.PACK_AB R46, RZ, R46 ;  /* 0x0000002eff2e723e */ /* 0x000fe200000010ff */
[----:B------:R-:W-:Y:S01]  /*41b0*/  @P5 STG.E.U16 desc[UR50][R14.64], R42 ;  /* 0x0000002a0e005986 */ /* 0x000fe2000c101532 */
[----:B------:R-:W-:Y:S01]  /*41c0*/  F2FP.BF16.F32.PACK_AB R47, RZ, R47 ;  /* 0x0000002fff2f723e */ /* 0x000fe200000010ff */
[-C--:B------:R-:W-:Y:S01]  /*41d0*/  FMUL R25, R25, R19.reuse ;  /* 0x0000001319197220 */ /* 0x080fe20000400000 */
[----:B------:R-:W-:Y:S01]  /*41e0*/  F2FP.BF16.F32.PACK_AB R32, RZ, R32 ;  /* 0x00000020ff20723e */ /* 0x000fe200000010ff */
[----:B------:R-:W-:Y:S01]  /*41f0*/  FMUL R26, R26, R19 ;  /* 0x000000131a1a7220 */ /* 0x000fe20000400000 */
[C---:B0-----:R-:W-:Y:S01]  /*4200*/  IADD3 R40, P5, R6.reuse, R67, RZ ;  /* 0x0000004306287210 */ /* 0x041fe20007fbe0ff */
[-C--:B------:R-:W-:Y:S01]  /*4210*/  FMUL R27, R27, R19.reuse ;  /* 0x000000131b1b7220 */ /* 0x080fe20000400000 */
[-C--:B------:R-:W-:Y:S01]  /*4220*/  IADD3 R6, P4, R6, R68.reuse, RZ ;  /* 0x0000004406067210 */ /* 0x080fe20007f9e0ff */
[----:B------:R-:W-:Y:S01]  /*4230*/  FMUL R28, R28, R19 ;  /* 0x000000131c1c7220 */ /* 0x000fe20000400000 */
[----:B------:R-:W-:Y:S01]  /*4240*/  F2FP.BF16.F32.PACK_AB R33, RZ, R33 ;  /* 0x00000021ff21723e */ /* 0x000fe200000010ff */
[C-C-:B-1----:R-:W-:Y:S01]  /*4250*/  IMAD.X R41, R7.reuse, 0x1, R59.reuse, P5 ;  /* 0x0000000107297824 */ /* 0x142fe200028e063b */
[----:B------:R0:W-:Y:S01]  /*4260*/  @P3 STG.E.U16 desc[UR50][R20.64], R43 ;  /* 0x0000002b14003986 */ /* 0x0001e2000c101532 */
[--C-:B------:R-:W-:Y:S01]  /*4270*/  IMAD.X R7, R7, 0x1, R59.reuse, P4 ;  /* 0x0000000107077824 */ /* 0x100fe200020e063b */
[----:B------:R-:W-:Y:S01]  /*4280*/  ISETP.GT.AND P3, PT, R4, 0x100, PT ;  /* 0x000001000400780c */ /* 0x000fe20003f64270 */
[----:B------:R-:W-:Y:S01]  /*4290*/  FMUL R29, R29, R19 ;  /* 0x000000131d1d7220 */ /* 0x000fe20000400000 */
[----:B------:R-:W-:Y:S01]  /*42a0*/  @P2 STG.E.U16 desc[UR50][R40.64], R44 ;  /* 0x0000002c28002986 */ /* 0x000fe2000c101532 */
[----:B------:R-:W-:Y:S01]  /*42b0*/  IADD3 R12, P2, R8, R67, RZ ;  /* 0x00000043080c7210 */ /* 0x000fe20007f5e0ff */
[-C--:B------:R-:W-:Y:S01]  /*42c0*/  FMUL R30, R30, R19.reuse ;  /* 0x000000131e1e7220 */ /* 0x080fe20000400000 */
[C---:B------:R-:W-:Y:S01]  /*42d0*/  ISETP.GT.AND P4, PT, R3.reuse, RZ, P3 ;  /* 0x000000ff0300720c */ /* 0x040fe20001f84270 */
[----:B------:R1:W-:Y:S01]  /*42e0*/  @P1 STG.E.U16 desc[UR50][R6.64], R45 ;  /* 0x0000002d06001986 */ /* 0x0003e2000c101532 */
[----:B------:R-:W-:Y:S01]  /*42f0*/  ISETP.GT.AND P1, PT, R3, 0x8, P0 ;  /* 0x000000080300780c */ /* 0x000fe20000724270 */
[----:B------:R-:W-:Y:S01]  /*4300*/  IMAD.X R13, R9, 0x1, R59, P2 ;  /* 0x00000001090d7824 */ /* 0x000fe200010e063b */
[----:B------:R-:W-:Y:S01]  /*4310*/  ISETP.GT.AND P0, PT, R3, 0x9, P0 ;  /* 0x000000090300780c */ /* 0x000fe20000704270 */
[----:B------:R-:W-:Y:S01]  /*4320*/  FMUL R31, R31, R19 ;  /* 0x000000131f1f7220 */ /* 0x000fe20000400000 */
[----:B------:R-:W-:-:S02]  /*4330*/  IADD3 R8, P5, R8, R68, RZ ;  /* 0x0000004408087210 */ /* 0x000fc40007fbe0ff */
[----:B------:R-:W-:Y:S02]  /*4340*/  ISETP.GT.AND P2, PT, R4, 0x108, PT ;  /* 0x000001080400780c */ /* 0x000fe40003f44270 */
[----:B------:R-:W-:Y:S01]  /*4350*/  F2FP.BF16.F32.PACK_AB R34, RZ, R34 ;  /* 0x00000022ff22723e */ /* 0x000fe200000010ff */
[--C-:B------:R-:W-:Y:S01]  /*4360*/  IMAD.X R9, R9, 0x1, R59.reuse, P5 ;  /* 0x0000000109097824 */ /* 0x100fe200028e063b */
[----:B0-----:R-:W-:Y:S02]  /*4370*/  IADD3 R20, P5, R14, R66, RZ ;  /* 0x000000420e147210 */ /* 0x001fe40007fbe0ff */
[----:B------:R-:W-:Y:S01]  /*4380*/  F2FP.BF16.F32.PACK_AB R35, RZ, R35 ;  /* 0x00000023ff23723e */ /* 0x000fe200000010ff */
[----:B------:R0:W-:Y:S01]  /*4390*/  @P1 STG.E.U16 desc[UR50][R12.64], R46 ;  /* 0x0000002e0c001986 */ /* 0x0001e2000c101532 */
[----:B-1----:R-:W-:Y:S01]  /*43a0*/  IADD3 R6, P1, R10, R57, RZ ;  /* 0x000000390a067210 */ /* 0x002fe20007f3e0ff */
[--C-:B------:R-:W-:Y:S01]  /*43b0*/  IMAD.X R21, R15, 0x1, R59.reuse, P5 ;  /* 0x000000010f157824 */ /* 0x100fe200028e063b */
[----:B------:R-:W-:Y:S01]  /*43c0*/  F2FP.BF16.F32.PACK_AB R36, RZ, R36 ;  /* 0x00000024ff24723e */ /* 0x000fe200000010ff */
[----:B------:R1:W-:Y:S01]  /*43d0*/  @P0 STG.E.U16 desc[UR50][R8.64], R47 ;  /* 0x0000002f08000986 */ /* 0x0003e2000c101532 */
[----:B------:R-:W-:Y:S01]  /*43e0*/  ISETP.GT.AND P0, PT, R3, RZ, P2 ;  /* 0x000000ff0300720c */ /* 0x000fe20001704270 */
[----:B------:R-:W-:Y:S01]  /*43f0*/  IMAD.X R7, R11, 0x1, R59, P1 ;  /* 0x000000010b077824 */ /* 0x000fe200008e063b */
[----:B------:R-:W-:-:S02]  /*4400*/  ISETP.GT.AND P1, PT, R3, 0x1, P3 ;  /* 0x000000010300780c */ /* 0x000fc40001f24270 */
[----:B------:R-:W-:Y:S02]  /*4410*/  F2FP.BF16.F32.PACK_AB R37, RZ, R37 ;  /* 0x00000025ff25723e */ /* 0x000fe400000010ff */
[----:B------:R-:W-:Y:S01]  /*4420*/  @P4 STG.E.U16 desc[UR50][R6.64], R32 ;  /* 0x0000002006004986 */ /* 0x000fe2000c101532 */
[----:B0-----:R-:W-:Y:S02]  /*4430*/  IADD3 R12, P4, R10, R66, RZ ;  /* 0x000000420a0c7210 */ /* 0x001fe40007f9e0ff */
[----:B------:R-:W-:Y:S02]  /*4440*/  F2FP.BF16.F32.PACK_AB R38, RZ, R38 ;  /* 0x00000026ff26723e */ /* 0x000fe400000010ff */
[----:B------:R-:W-:Y:S01]  /*4450*/  F2FP.BF16.F32.PACK_AB R39, RZ, R39 ;  /* 0x00000027ff27723e */ /* 0x000fe200000010ff */
[----:B------:R-:W-:Y:S01]  /*4460*/  IMAD.X R13, R11, 0x1, R59, P4 ;  /* 0x000000010b0d7824 */ /* 0x000fe200020e063b */
[----:B-1----:R-:W-:Y:S02]  /*4470*/  IADD3 R8, P4, R14, R57, RZ ;  /* 0x000000390e087210 */ /* 0x002fe40007f9e0ff */
[----:B------:R-:W-:-:S02]  /*4480*/  F2FP.BF16.F32.PACK_AB R24, RZ, R24 ;  /* 0x00000018ff18723e */ /* 0x000fc400000010ff */
[----:B------:R0:W-:Y:S01]  /*4490*/  @P1 STG.E.U16 desc[UR50][R12.64], R33 ;  /* 0x000000210c001986 */ /* 0x0001e2000c101532 */
[----:B------:R-:W-:Y:S01]  /*44a0*/  IMAD.X R9, R15, 0x1, R59, P4 ;  /* 0x000000010f097824 */ /* 0x000fe200020e063b */
[----:B------:R-:W-:Y:S02]  /*44b0*/  ISETP.GT.AND P4, PT, R3, 0x1, P2 ;  /* 0x000000010300780c */ /* 0x000fe40001784270 */
[C---:B------:R-:W-:Y:S02]  /*44c0*/  ISETP.GT.AND P1, PT, R4.reuse, 0x180, PT ;  /* 0x000001800400780c */ /* 0x040fe40003f24270 */
[----:B------:R-:W-:Y:S01]  /*44d0*/  @P0 STG.E.U16 desc[UR50][R8.64], R34 ;  /* 0x0000002208000986 */ /* 0x000fe2000c101532 */
[----:B------:R-:W-:Y:S02]  /*44e0*/  ISETP.GT.AND P0, PT, R4, 0x188, PT ;  /* 0x000001880400780c */ /* 0x000fe40003f04270 */
[----:B------:R-:W-:Y:S02]  /*44f0*/  IADD3 R4, P5, R10, R67, RZ ;  /* 0x000000430a047210 */ /* 0x000fe40007fbe0ff */
[----:B------:R-:W-:-:S02]  /*4500*/  F2FP.BF16.F32.PACK_AB R25, RZ, R25 ;  /* 0x00000019ff19723e */ /* 0x000fc400000010ff */
[----:B------:R-:W-:Y:S01]  /*4510*/  F2FP.BF16.F32.PACK_AB R26, RZ, R26 ;  /* 0x0000001aff1a723e */ /* 0x000fe200000010ff */
[----:B------:R-:W-:Y:S01]  /*4520*/  IMAD.X R5, R11, 0x1, R59, P5 ;  /* 0x000000010b057824 */ /* 0x000fe200028e063b */
[----:B------:R-:W-:Y:S01]  /*4530*/  @P4 STG.E.U16 desc[UR50][R20.64], R35 ;  /* 0x0000002314004986 */ /* 0x000fe2000c101532 */
[C---:B------:R-:W-:Y:S02]  /*4540*/  ISETP.GT.AND P4, PT, R3.reuse, 0x8, P3 ;  /* 0x000000080300780c */ /* 0x040fe40001f84270 */
[C---:B------:R-:W-:Y:S02]  /*4550*/  ISETP.GT.AND P3, PT, R3.reuse, 0x9, P3 ;  /* 0x000000090300780c */ /* 0x040fe40001f64270 */
[C---:B------:R-:W-:Y:S02]  /*4560*/  ISETP.GT.AND P5, PT, R3.reuse, 0x8, P2 ;  /* 0x000000080300780c */ /* 0x040fe400017a4270 */
[----:B------:R-:W-:Y:S02]  /*4570*/  ISETP.GT.AND P2, PT, R3, 0x9, P2 ;  /* 0x000000090300780c */ /* 0x000fe40001744270 */
[----:B------:R-:W-:-:S02]  /*4580*/  F2FP.BF16.F32.PACK_AB R27, RZ, R27 ;  /* 0x0000001bff1b723e */ /* 0x000fc400000010ff */
[----:B------:R-:W-:Y:S02]  /*4590*/  F2FP.BF16.F32.PACK_AB R28, RZ, R28 ;  /* 0x0000001cff1c723e */ /* 0x000fe400000010ff */
[----:B------:R-:W-:Y:S01]  /*45a0*/  F2FP.BF16.F32.PACK_AB R29, RZ, R29 ;  /* 0x0000001dff1d723e */ /* 0x000fe200000010ff */
[----:B------:R1:W-:Y:S01]  /*45b0*/  @P4 STG.E.U16 desc[UR50][R4.64], R36 ;  /* 0x0000002404004986 */ /* 0x0003e2000c101532 */
[----:B------:R-:W-:Y:S02]  /*45c0*/  IADD3 R10, P4, R10, R68, RZ ;  /* 0x000000440a0a7210 */ /* 0x000fe40007f9e0ff */
[----:B------:R-:W-:Y:S02]  /*45d0*/  F2FP.BF16.F32.PACK_AB R30, RZ, R30 ;  /* 0x0000001eff1e723e */ /* 0x000fe400000010ff */
[----:B------:R-:W-:Y:S01]  /*45e0*/  F2FP.BF16.F32.PACK_AB R31, RZ, R31 ;  /* 0x0000001fff1f723e */ /* 0x000fe200000010ff */
[----:B------:R-:W-:Y:S01]  /*45f0*/  IMAD.X R11, R11, 0x1, R59, P4 ;  /* 0x000000010b0b7824 */ /* 0x000fe200020e063b */
[----:B0-----:R-:W-:-:S04]  /*4600*/  IADD3 R12, P4, R14, R67, RZ ;  /* 0x000000430e0c7210 */ /* 0x001fc80007f9e0ff */
[----:B------:R-:W-:Y:S01]  /*4610*/  @P3 STG.E.U16 desc[UR50][R10.64], R37 ;  /* 0x000000250a003986 */ /* 0x000fe2000c101532 */
[--C-:B------:R-:W-:Y:S01]  /*4620*/  IMAD.X R13, R15, 0x1, R59.reuse, P4 ;  /* 0x000000010f0d7824 */ /* 0x100fe200020e063b */
[----:B-1----:R-:W-:Y:S02]  /*4630*/  IADD3 R4, P4, R14, R68, RZ ;  /* 0x000000440e047210 */ /* 0x002fe40007f9e0ff */
[----:B------:R-:W-:Y:S02]  /*4640*/  ISETP.GT.AND P3, PT, R3, 0x1, P1 ;  /* 0x000000010300780c */ /* 0x000fe40000f64270 */
[----:B------:R-:W-:Y:S01]  /*4650*/  @P5 STG.E.U16 desc[UR50][R12.64], R38 ;  /* 0x000000260c005986 */ /* 0x000fe2000c101532 */
[----:B------:R-:W-:Y:S01]  /*4660*/  IMAD.X R5, R15, 0x1, R59, P4 ;  /* 0x000000010f057824 */ /* 0x000fe200020e063b */
[C---:B------:R-:W-:Y:S02]  /*4670*/  IADD3 R14, P5, R6.reuse, R57, RZ ;  /* 0x00000039060e7210 */ /* 0x040fe40007fbe0ff */
[----:B------:R-:W-:-:S02]  /*4680*/  IADD3 R20, P4, R6, R66, RZ ;  /* 0x0000004206147210 */ /* 0x000fc40007f9e0ff */
[----:B------:R0:W-:Y:S01]  /*4690*/  @P2 STG.E.U16 desc[UR50][R4.64], R39 ;  /* 0x0000002704002986 */ /* 0x0001e2000c101532 */
[----:B------:R-:W-:Y:S01]  /*46a0*/  ISETP.GT.AND P2, PT, R3, RZ, P1 ;  /* 0x000000ff0300720c */ /* 0x000fe20000f44270 */
[--C-:B------:R-:W-:Y:S01]  /*46b0*/  IMAD.X R15, R7, 0x1, R59.reuse, P5 ;  /* 0x00000001070f7824 */ /* 0x100fe200028e063b */
[----:B------:R-:W-:Y:S01]  /*46c0*/  ISETP.GT.AND P5, PT, R3, RZ, P0 ;  /* 0x000000ff0300720c */ /* 0x000fe200007a4270 */
[----:B------:R-:W-:Y:S01]  /*46d0*/  IMAD.X R21, R7, 0x1, R59, P4 ;  /* 0x0000000107157824 */ /* 0x000fe200020e063b */
[----:B0-----:R-:W-:-:S09]  /*46e0*/  IADD3 R4, P4, R8, R57, RZ ;  /* 0x0000003908047210 */ /* 0x001fd20007f9e0ff */
[----:B------:R-:W-:Y:S01]  /*46f0*/  @P2 STG.E.U16 desc[UR50][R14.64], R24 ;  /* 0x000000180e002986 */ /* 0x000fe2000c101532 */
[----:B------:R-:W-:Y:S01]  /*4700*/  ISETP.GT.AND P2, PT, R3, 0x1, P0 ;  /* 0x000000010300780c */ /* 0x000fe20000744270 */
[--C-:B------:R-:W-:Y:S02]  /*4710*/  IMAD.X R5, R9, 0x1, R59.reuse, P4 ;  /* 0x0000000109057824 */ /* 0x100fe400020e063b */
[----:B------:R-:W-:Y:S01]  /*4720*/  @P3 STG.E.U16 desc[UR50][R20.64], R25 ;  /* 0x0000001914003986 */ /* 0x000fe2000c101532 */
[C---:B------:R-:W-:Y:S02]  /*4730*/  ISETP.GT.AND P3, PT, R3.reuse, 0x8, P1 ;  /* 0x000000080300780c */ /* 0x040fe40000f64270 */
[----:B------:R-:W-:Y:S01]  /*4740*/  IADD3 R10, P4, R8, R66, RZ ;  /* 0x00000042080a7210 */ /* 0x000fe20007f9e0ff */
[----:B------:R0:W-:Y:S01]  /*4750*/  @P5 STG.E.U16 desc[UR50][R4.64], R26 ;  /* 0x0000001a04005986 */ /* 0x0001e2000c101532 */
[----:B------:R-:W-:Y:S02]  /*4760*/  IADD3 R12, P5, R6, R67, RZ ;  /* 0x00000043060c7210 */ /* 0x000fe40007fbe0ff */
[----:B------:R-:W-:Y:S01]  /*4770*/  ISETP.GT.AND P1, PT, R3, 0x9, P1 ;  /* 0x000000090300780c */ /* 0x000fe20000f24270 */
[--C-:B------:R-:W-:Y:S01]  /*4780*/  IMAD.X R11, R9, 0x1, R59.reuse, P4 ;  /* 0x00000001090b7824 */ /* 0x100fe200020e063b */
[----:B------:R-:W-:Y:S01]  /*4790*/  ISETP.GT.AND P4, PT, R3, 0x8, P0 ;  /* 0x000000080300780c */ /* 0x000fe20000784270 */
[----:B------:R-:W-:Y:S01]  /*47a0*/  IMAD.X R13, R7, 0x1, R59, P5 ;  /* 0x00000001070d7824 */ /* 0x000fe200028e063b */
[----:B------:R-:W-:-:S02]  /*47b0*/  ISETP.GT.AND P0, PT, R3, 0x9, P0 ;  /* 0x000000090300780c */ /* 0x000fc40000704270 */
[----:B------:R1:W-:Y:S01]  /*47c0*/  @P2 STG.E.U16 desc[UR50][R10.64], R27 ;  /* 0x0000001b0a002986 */ /* 0x0003e2000c101532 */
[----:B0-----:R-:W-:-:S03]  /*47d0*/  IADD3 R4, P2, R6, R68, RZ ;  /* 0x0000004406047210 */ /* 0x001fc60007f5e0ff */
[----:B------:R1:W-:Y:S01]  /*47e0*/  @P3 STG.E.U16 desc[UR50][R12.64], R28 ;  /* 0x0000001c0c003986 */ /* 0x0003e2000c101532 */
[C---:B------:R-:W-:Y:S02]  /*47f0*/  IADD3 R6, P3, R8.reuse, R67, RZ ;  /* 0x0000004308067210 */ /* 0x040fe40007f7e0ff */
[----:B------:R-:W-:Y:S01]  /*4800*/  IADD3 R8, P5, R8, R68, RZ ;  /* 0x0000004408087210 */ /* 0x000fe20007fbe0ff */
[--C-:B------:R-:W-:Y:S02]  /*4810*/  IMAD.X R5, R7, 0x1, R59.reuse, P2 ;  /* 0x0000000107057824 */ /* 0x100fe400010e063b */
[C-C-:B------:R-:W-:Y:S02]  /*4820*/  IMAD.X R7, R9.reuse, 0x1, R59.reuse, P3 ;  /* 0x0000000109077824 */ /* 0x140fe400018e063b */
[----:B------:R-:W-:Y:S01]  /*4830*/  IMAD.X R9, R9, 0x1, R59, P5 ;  /* 0x0000000109097824 */ /* 0x000fe200028e063b */
[----:B------:R1:W-:Y:S04]  /*4840*/  @P1 STG.E.U16 desc[UR50][R4.64], R29 ;  /* 0x0000001d04001986 */ /* 0x0003e8000c101532 */
[----:B------:R1:W-:Y:S04]  /*4850*/  @P4 STG.E.U16 desc[UR50][R6.64], R30 ;  /* 0x0000001e06004986 */ /* 0x0003e8000c101532 */
[----:B------:R1:W-:Y:S02]  /*4860*/  @P0 STG.E.U16 desc[UR50][R8.64], R31 ;  /* 0x0000001f08000986 */ /* 0x0003e4000c101532 */
.L_x_91:
[----:B------:R-:W-:Y:S05]  /*4870*/  BSYNC B0 ;  /* 0x0000000000007941 */ /* 0x000fea0003800000 */
.L_x_29:
[----:B------:R-:W-:Y:S01]  /*4880*/  IADD3 R16, P0, R16, UR36, RZ ;  /* 0x0000002410107c10 */ /* 0x000fe2000ff1e0ff */
[----:B------:R-:W-:Y:S01]  /*4890*/  ULDC.64 UR4, c[0x0][0x650] ;  /* 0x0001940000047ab9 */ /* 0x000fe20000000a00 */
[----:B------:R-:W-:Y:S01]  /*48a0*/  PRMT R3, RZ, 0x7610, R3 ;  /* 0x00007610ff037816 */ /* 0x000fe20000000003 */
[----:B-1-3--:R-:W-:Y:S01]  /*48b0*/  IMAD.MOV.U32 R72, RZ, RZ, -0x1 ;  /* 0xffffffffff487424 */ /* 0x00afe200078e00ff */
[----:B------:R-:W-:Y:S01]  /*48c0*/  IADD3.X R17, R17, UR40, RZ, P0, !PT ;  /* 0x0000002811117c10 */ /* 0x000fe200087fe4ff */
[----:B------:R-:W-:Y:S01]  /*48d0*/  IMAD.MOV.U32 R71, RZ, RZ, -0x1 ;  /* 0xffffffffff477424 */ /* 0x000fe200078e00ff */
[----:B------:R-:W-:-:S04]  /*48e0*/  ISETP.GE.U32.AND P0, PT, R16, UR4, PT ;  /* 0x0000000410007c0c */ /* 0x000fc8000bf06070 */
[----:B------:R-:W-:-:S13]  /*48f0*/  ISETP.GE.U32.AND.EX P0, PT, R17, UR5, PT, P0 ;  /* 0x0000000511007c0c */ /* 0x000fda000bf06100 */
[----:B------:R-:W-:Y:S05]  /*4900*/  @P0 BRA `(.L_x_92) ;  /* 0x0000000400500947 */ /* 0x000fea0003800000 */
[----:B------:R-:W1:Y:S01]  /*4910*/  LDC.64 R10, c[0x0][0x628] ;  /* 0x00018a00ff0a7b82 */ /* 0x000e620000000a00 */
[----:B------:R-:W3:Y:S01]  /*4920*/  S2R R20, SR_CTAID.X ;  /* 0x0000000000147919 */ /* 0x000ee20000002500 */
[----:B------:R-:W-:Y:S02]  /*4930*/  IMAD.MOV.U32 R8, RZ, RZ, R16 ;  /* 0x000000ffff087224 */ /* 0x000fe400078e0010 */
[----:B------:R-:W-:Y:S01]  /*4940*/  IMAD.MOV.U32 R9, RZ, RZ, R17 ;  /* 0x000000ffff097224 */ /* 0x000fe200078e0011 */
[----:B------:R-:W0:Y:S03]  /*4950*/  S2R R21, SR_CTAID.Y ;  /* 0x0000000000157919 */ /* 0x000e260000002600 */
[----:B------:R-:W0:Y:S08]  /*4960*/  LDC R0, c[0x0][0x630] ;  /* 0x00018c00ff007b82 */ /* 0x000e300000000800 */
[----:B------:R-:W0:Y:S01]  /*4970*/  LDC.64 R14, c[0x0][0x620] ;  /* 0x00018800ff0e7b82 */ /* 0x000e220000000a00 */
[----:B-1----:R-:W-:-:S04]  /*4980*/  ISETP.NE.U32.AND P0, PT, R10, RZ, PT ;  /* 0x000000ff0a00720c */ /* 0x002fc80003f05070 */
[----:B------:R-:W-:-:S13]  /*4990*/  ISETP.NE.AND.EX P0, PT, R11, RZ, PT, P0 ;  /* 0x000000ff0b00720c */ /* 0x000fda0003f05300 */
[----:B0--3--:R-:W-:Y:S05]  /*49a0*/  @!P0 BRA `(.L_x_93) ;  /* 0x0000000000288947 */ /* 0x009fea0003800000 */
        /* <DEDUP_REMOVED lines=10> */
.L_x_93:
[----:B------:R-:W0:Y:S01]  /*4a50*/  LDC.64 R28, c[0x0][0x640] ;  /* 0x00019000ff1c7b82 */ /* 0x000e220000000a00 */
[-CC-:B------:R-:W-:Y:S01]  /*4a60*/  SHF.R.U64 R71, R8, R0.reuse, R9.reuse ;  /* 0x0000000008477219 */ /* 0x180fe20000001209 */
[----:B------:R-:W-:Y:S01]  /*4a70*/  ULDC UR4, c[0x0][0x150] ;  /* 0x0000540000047ab9 */ /* 0x000fe20000000800 */
[----:B------:R-:W-:Y:S02]  /*4a80*/  SHF.R.U32.HI R0, RZ, R0, R9 ;  /* 0x00000000ff007219 */ /* 0x000fe40000011609 */
[----:B------:R-:W-:Y:S02]  /*4a90*/  IADD3 R3, P0, RZ, -R71, RZ ;  /* 0x80000047ff037210 */ /* 0x000fe40007f1e0ff */
[----:B------:R-:W-:Y:S01]  /*4aa0*/  I2FP.F32.U32 R7, R20 ;  /* 0x0000001400077245 */ /* 0x000fe20000201000 */
[----:B------:R-:W1:Y:S02]  /*4ab0*/  LDC R6, c[0x0][0x618] ;  /* 0x00018600ff067b82 */ /* 0x000e640000000800 */
[----:B------:R-:W-:-:S02]  /*4ac0*/  IMAD.X R5, RZ, RZ, ~R0, P0 ;  /* 0x000000ffff057224 */ /* 0x000fc400000e0e00 */
[----:B------:R-:W-:Y:S01]  /*4ad0*/  FMUL R7, R7, UR4 ;  /* 0x0000000407077c20 */ /* 0x000fe20008400000 */
[----:B------:R-:W-:Y:S01]  /*4ae0*/  ULDC UR4, c[0x0][0x154] ;  /* 0x0000550000047ab9 */ /* 0x000fe20000000800 */
[-C--:B------:R-:W-:Y:S02]  /*4af0*/  IMAD R0, R5, R14.reuse, RZ ;  /* 0x0000000e05007224 */ /* 0x080fe400078e02ff */
[----:B------:R-:W3:Y:S01]  /*4b00*/  LDC R8, c[0x0][0x608] ;  /* 0x00018200ff087b82 */ /* 0x000ee20000000800 */
[C---:B------:R-:W-:Y:S01]  /*4b10*/  IMAD.WIDE.U32 R4, R3.reuse, R14, R16 ;  /* 0x0000000e03047225 */ /* 0x040fe200078e0010 */
[----:B------:R-:W2:Y:S03]  /*4b20*/  F2I.U32.TRUNC.NTZ R7, R7 ;  /* 0x0000000700077305 */ /* 0x000ea6000020f000 */
[----:B------:R-:W-:Y:S01]  /*4b30*/  IMAD R3, R3, R15, R0 ;  /* 0x0000000f03037224 */ /* 0x000fe200078e0200 */
[----:B------:R-:W-:-:S02]  /*4b40*/  I2FP.F32.U32 R0, R21 ;  /* 0x0000001500007245 */ /* 0x000fc40000201000 */
[----:B------:R-:W4:Y:S01]  /*4b50*/  LDC R26, c[0x0][0x658] ;  /* 0x00019600ff1a7b82 */ /* 0x000f220000000800 */
[----:B------:R-:W-:Y:S01]  /*4b60*/  IMAD.IADD R3, R5, 0x1, R3 ;  /* 0x0000000105037824 */ /* 0x000fe200078e0203 */
[----:B0-----:R-:W-:Y:S01]  /*4b70*/  ISETP.NE.U32.AND P0, PT, R28, RZ, PT ;  /* 0x000000ff1c00720c */ /* 0x001fe20003f05070 */
[----:B------:R-:W-:-:S03]  /*4b80*/  FMUL R0, R0, UR4 ;  /* 0x0000000400007c20 */ /* 0x000fc60008400000 */
[----:B------:R-:W-:Y:S01]  /*4b90*/  ISETP.NE.AND.EX P0, PT, R29, RZ, PT, P0 ;  /* 0x000000ff1d00720c */ /* 0x000fe20003f05300 */
[----:B------:R0:W0:Y:S01]  /*4ba0*/  F2I.U32.TRUNC.NTZ R14, R0 ;  /* 0x00000000000e7305 */ /* 0x000022000020f000 */
[----:B------:R-:W0:Y:S01]  /*4bb0*/  LDC R9, c[0x0][0x144] ;  /* 0x00005100ff097b82 */ /* 0x000e220000000800 */
[-C--:B-1----:R-:W-:Y:S01]  /*4bc0*/  SHF.R.U64 R10, R4, R6.reuse, R3 ;  /* 0x00000006040a7219 */ /* 0x082fe20000001203 */
[----:B--2---:R-:W-:Y:S01]  /*4bd0*/  IMAD.MOV R7, RZ, RZ, -R7 ;  /* 0x000000ffff077224 */ /* 0x004fe200078e0a07 */
[----:B------:R-:W-:-:S05]  /*4be0*/  SHF.R.U32.HI R3, RZ, R6, R3 ;  /* 0x00000006ff037219 */ /* 0x000fca0000011603 */
[----:B------:R-:W1:Y:S01]  /*4bf0*/  LDC R24, c[0x0][0x148] ;  /* 0x00005200ff187b82 */ /* 0x000e620000000800 */
[-CC-:B---3--:R-:W-:Y:S02]  /*4c00*/  SHF.R.U64 R12, R10, R8.reuse, R3.reuse ;  /* 0x000000080a0c7219 */ /* 0x188fe40000001203 */
[----:B------:R-:W-:-:S05]  /*4c10*/  SHF.R.U32.HI R3, RZ, R8, R3 ;  /* 0x00000008ff037219 */ /* 0x000fca0000011603 */
[----:B------:R-:W2:Y:S01]  /*4c20*/  LDC R15, c[0x0][0x600] ;  /* 0x00018000ff0f7b82 */ /* 0x000ea20000000800 */
[-CC-:B----4-:R-:W-:Y:S02]  /*4c30*/  SHF.R.U64 R13, R12, R26.reuse, R3.reuse ;  /* 0x0000001a0c0d7219 */ /* 0x190fe40000001203 */
[----:B------:R-:W-:-:S03]  /*4c40*/  SHF.R.U32.HI R5, RZ, R26, R3 ;  /* 0x0000001aff057219 */ /* 0x000fc60000011603 */
[----:B------:R-:W-:Y:S02]  /*4c50*/  IMAD.MOV.U32 R4, RZ, RZ, R13 ;  /* 0x000000ffff047224 */ /* 0x000fe400078e000d */
[----:B------:R-:W3:Y:S01]  /*4c60*/  LDC R27, c[0x0][0x648] ;  /* 0x00019200ff1b7b82 */ /* 0x000ee20000000800 */
[----:B0-----:R-:W-:-:S07]  /*4c70*/  IMAD R25, R9, R7, R20 ;  /* 0x0000000709197224 */ /* 0x001fce00078e0214 */
[----:B------:R-:W0:Y:S08]  /*4c80*/  LDC R30, c[0x0][0x638] ;  /* 0x00018e00ff1e7b82 */ /* 0x000e300000000800 */
[----:B------:R-:W4:Y:S01]  /*4c90*/  LDC R31, c[0x0][0x610] ;  /* 0x00018400ff1f7b82 */ /* 0x000f220000000800 */
[----:B-1----:R-:W-:Y:S05]  /*4ca0*/  @!P0 BRA `(.L_x_94) ;  /* 0x0000000000288947 */ /* 0x002fea0003800000 */
        /* <DEDUP_REMOVED lines=10> */
.L_x_94:
[----:B------:R-:W-:Y:S01]  /*4d50*/  ISETP.NE.AND P0, PT, R2, 0x1, PT ;  /* 0x000000010200780c */ /* 0x000fe20003f05270 */
[----:B------:R-:W-:Y:S01]  /*4d60*/  IMAD.MOV R14, RZ, RZ, -R14 ;  /* 0x000000ffff0e7224 */ /* 0x000fe200078e0a0e */
[----:B---3--:R-:W-:Y:S01]  /*4d70*/  SHF.R.U64 R0, R4, R27, R5 ;  /* 0x0000001b04007219 */ /* 0x008fe20000001205 */
[----:B--2---:R-:W-:Y:S01]  /*4d80*/  VIADD R5, R15, 0xffffffff ;  /* 0xffffffff0f057836 */ /* 0x004fe20000000000 */
[----:B------:R-:W-:-:S03]  /*4d90*/  LOP3.LUT R3, R12, R65, RZ, 0xc0, !PT ;  /* 0x000000410c037212 */ /* 0x000fc600078ec0ff */
[----:B------:R-:W-:Y:S01]  /*4da0*/  IMAD.MOV R4, RZ, RZ, -R0 ;  /* 0x000000ffff047224 */ /* 0x000fe200078e0a00 */
[----:B------:R-:W-:Y:S01]  /*4db0*/  LOP3.LUT R10, R10, R5, RZ, 0xc0, !PT ;  /* 0x000000050a0a7212 */ /* 0x000fe200078ec0ff */
[----:B------:R-:W-:Y:S02]  /*4dc0*/  IMAD R0, R60, R0, R3 ;  /* 0x000000003c007224 */ /* 0x000fe400078e0203 */
[----:B0-----:R-:W-:Y:S02]  /*4dd0*/  IMAD R3, R4, R30, R13 ;  /* 0x0000001e04037224 */ /* 0x001fe400078e020d */
[----:B------:R-:W-:Y:S02]  /*4de0*/  @P0 IMAD R25, R24, R14, R21 ;  /* 0x0000000e18190224 */ /* 0x000fe400078e0215 */
[----:B------:R-:W-:Y:S02]  /*4df0*/  IMAD R5, R3, R15, R10 ;  /* 0x0000000f03057224 */ /* 0x000fe400078e020a */
[----:B----4-:R-:W-:-:S02]  /*4e00*/  IMAD R0, R0, R31, R25 ;  /* 0x0000001f00007224 */ /* 0x010fc400078e0219 */
[----:B------:R-:W-:-:S03]  /*4e10*/  IMAD.MOV.U32 R4, RZ, RZ, 0x1 ;  /* 0x00000001ff047424 */ /* 0x000fc600078e00ff */
[----:B------:R-:W-:Y:S02]  /*4e20*/  SEL R72, R5, R0, !P0 ;  /* 0x0000000005487207 */ /* 0x000fe40004000000 */
[----:B------:R-:W-:Y:S02]  /*4e30*/  PRMT R3, R4, 0x7610, R3 ;  /* 0x0000761004037816 */ /* 0x000fe40000000003 */
[----:B------:R-:W-:-:S07]  /*4e40*/  SEL R0, R0, R5, !P0 ;  /* 0x0000000500007207 */ /* 0x000fce0004000000 */
.L_x_92:
[----:B------:R-:W-:Y:S01]  /*4e50*/  LOP3.LUT P0, RZ, R3, 0xff, RZ, 0xc0, !PT ;  /* 0x000000ff03ff7812 */ /* 0x000fe2000780c0ff */
[----:B------:R-:W-:-:S12]  /*4e60*/  IMAD.MOV.U32 R73, RZ, RZ, R0 ;  /* 0x000000ffff497224 */ /* 0x000fd800078e0000 */
[----:B------:R-:W-:Y:S05]  /*4e70*/  @P0 BRA `(.L_x_95) ;  /* 0xffffffc400480947 */ /* 0x000fea000383ffff */
[----:B------:R-:W-:Y:S05]  /*4e80*/  EXIT ;  /* 0x000000000000794d */ /* 0x000fea0003800000 */
.L_x_4:
        /* <DEDUP_REMOVED lines=26> */
.L_x_97:
[--C-:B------:R-:W-:Y:S01]  /*5030*/  SHF.R.U64 R14, R12, R20, R13.reuse ;  /* 0x000000140c0e7219 */ /* 0x100fe2000000120d */
[----:B------:R-:W0:Y:S01]  /*5040*/  LDC R24, c[0x0][0x618] ;  /* 0x00018600ff187b82 */ /* 0x000e220000000800 */
[----:B------:R-:W-:Y:S01]  /*5050*/  I2FP.F32.U32 R8, R6 ;  /* 0x0000000600087245 */ /* 0x000fe20000201000 */
[----:B------:R-:W-:Y:S01]  /*5060*/  ULDC UR4, c[0x0][0x150] ;  /* 0x0000540000047ab9 */ /* 0x000fe20000000800 */
[----:B------:R-:W-:Y:S02]  /*5070*/  SHF.R.U32.HI R7, RZ, R20, R13 ;  /* 0x00000014ff077219 */ /* 0x000fe4000001160d */
[----:B------:R-:W-:Y:S01]  /*5080*/  IADD3 R11, P0, RZ, -R14, RZ ;  /* 0x8000000eff0b7210 */ /* 0x000fe20007f1e0ff */
[----:B------:R-:W-:Y:S01]  /*5090*/  FMUL R13, R8, UR4 ;  /* 0x00000004080d7c20 */ /* 0x000fe20008400000 */
[----:B------:R-:W-:Y:S01]  /*50a0*/  ULDC UR4, c[0x0][0x154] ;  /* 0x0000550000047ab9 */ /* 0x000fe20000000800 */
[----:B------:R-:W1:Y:S02]  /*50b0*/  LDC.64 R26, c[0x0][0x640] ;  /* 0x00019000ff1a7b82 */ /* 0x000e640000000a00 */
[----:B------:R-:W-:-:S02]  /*50c0*/  IMAD.X R7, RZ, RZ, ~R7, P0 ;  /* 0x000000ffff077224 */ /* 0x000fc400000e0e07 */
[----:B------:R-:W2:Y:S01]  /*50d0*/  F2I.U32.TRUNC.NTZ R13, R13 ;  /* 0x0000000d000d7305 */ /* 0x000ea2000020f000 */
[----:B------:R-:W-:-:S03]  /*50e0*/  IMAD.WIDE.U32 R8, R11, R22, R16 ;  /* 0x000000160b087225 */ /* 0x000fc600078e0010 */
[----:B------:R-:W3:Y:S01]  /*50f0*/  LDC R15, c[0x0][0x144] ;  /* 0x00005100ff0f7b82 */ /* 0x000ee20000000800 */
[----:B------:R-:W-:-:S04]  /*5100*/  IMAD R10, R7, R22, RZ ;  /* 0x00000016070a7224 */ /* 0x000fc800078e02ff */
[----:B------:R-:W-:Y:S02]  /*5110*/  IMAD R7, R11, R23, R10 ;  /* 0x000000170b077224 */ /* 0x000fe400078e020a */
[----:B------:R-:W-:Y:S01]  /*5120*/  IMAD.MOV.U32 R10, RZ, RZ, -0x1 ;  /* 0xffffffffff0a7424 */ /* 0x000fe200078e00ff */
[----:B------:R-:W4:Y:S01]  /*5130*/  LDC R20, c[0x0][0x608] ;  /* 0x00018200ff147b82 */ /* 0x000f220000000800 */
[----:B------:R-:W-:Y:S01]  /*5140*/  IMAD.IADD R7, R9, 0x1, R7 ;  /* 0x0000000109077824 */ /* 0x000fe200078e0207 */
[----:B------:R-:W-:-:S04]  /*5150*/  I2FP.F32.U32 R9, R5 ;  /* 0x0000000500097245 */ /* 0x000fc80000201000 */
[-C--:B0-----:R-:W-:Y:S01]  /*5160*/  SHF.R.U64 R12, R8, R24.reuse, R7 ;  /* 0x00000018080c7219 */ /* 0x081fe20000001207 */
[----:B--2---:R-:W-:Y:S01]  /*5170*/  IMAD.MOV R8, RZ, RZ, -R13 ;  /* 0x000000ffff087224 */ /* 0x004fe200078e0a0d */
[----:B------:R-:W0:Y:S01]  /*5180*/  LDC R11, c[0x0][0x658] ;  /* 0x00019600ff0b7b82 */ /* 0x000e220000000800 */
[----:B-1----:R-:W-:Y:S01]  /*5190*/  ISETP.NE.U32.AND P0, PT, R26, RZ, PT ;  /* 0x000000ff1a00720c */ /* 0x002fe20003f05070 */
[----:B------:R-:W-:Y:S01]  /*51a0*/  FMUL R9, R9, UR4 ;  /* 0x0000000409097c20 */ /* 0x000fe20008400000 */
[----:B------:R-:W-:Y:S02]  /*51b0*/  SHF.R.U32.HI R7, RZ, R24, R7 ;  /* 0x00000018ff077219 */ /* 0x000fe40000011607 */
[----:B------:R-:W-:-:S03]  /*51c0*/  ISETP.NE.AND.EX P0, PT, R27, RZ, PT, P0 ;  /* 0x000000ff1b00720c */ /* 0x000fc60003f05300 */
[----:B------:R-:W1:Y:S01]  /*51d0*/  LDC R22, c[0x0][0x148] ;  /* 0x00005200ff167b82 */ /* 0x000e620000000800 */
[----:B---3--:R-:W-:Y:S02]  /*51e0*/  IMAD R23, R15, R8, R6 ;  /* 0x000000080f177224 */ /* 0x008fe400078e0206 */
[----:B------:R-:W-:-:S05]  /*51f0*/  IMAD.MOV.U32 R8, RZ, RZ, 0x1 ;  /* 0x00000001ff087424 */ /* 0x000fca00078e00ff */
[----:B------:R-:W2:Y:S01]  /*5200*/  LDC R21, c[0x0][0x600] ;  /* 0x00018000ff157b82 */ /* 0x000ea20000000800 */
[-CC-:B----4-:R-:W-:Y:S02]  /*5210*/  SHF.R.U64 R15, R12, R20.reuse, R7.reuse ;  /* 0x000000140c0f7219 */ /* 0x190fe40000001207 */
[----:B------:R-:W-:Y:S02]  /*5220*/  SHF.R.U32.HI R6, RZ, R20, R7 ;  /* 0x00000014ff067219 */ /* 0x000fe40000011607 */
[----:B------:R3:W4:Y:S03]  /*5230*/  F2I.U32.TRUNC.NTZ R20, R9 ;  /* 0x0000000900147305 */ /* 0x000726000020f000 */
[----:B------:R-:W1:Y:S01]  /*5240*/  LDC R25, c[0x0][0x648] ;  /* 0x00019200ff197b82 */ /* 0x000e620000000800 */
[-C--:B0-----:R-:W-:Y:S02]  /*5250*/  SHF.R.U64 R19, R15, R11.reuse, R6 ;  /* 0x0000000b0f137219 */ /* 0x081fe40000001206 */
[----:B------:R-:W-:-:S02]  /*5260*/  SHF.L.U32 R10, R10, R11, RZ ;  /* 0x0000000b0a0a7219 */ /* 0x000fc400000006ff */
[-C--:B------:R-:W-:Y:S01]  /*5270*/  SHF.R.U32.HI R7, RZ, R11.reuse, R6 ;  /* 0x0000000bff077219 */ /* 0x080fe20000011606 */
[----:B------:R-:W-:Y:S01]  /*5280*/  IMAD.MOV.U32 R6, RZ, RZ, R19 ;  /* 0x000000ffff067224 */ /* 0x000fe200078e0013 */
[----:B------:R-:W-:Y:S01]  /*5290*/  SHF.L.U32 R24, R8, R11, RZ ;  /* 0x0000000b08187219 */ /* 0x000fe200000006ff */
[----:B------:R-:W0:Y:S01]  /*52a0*/  LDC R28, c[0x0][0x638] ;  /* 0x00018e00ff1c7b82 */ /* 0x000e220000000800 */
[----:B------:R-:W-:-:S07]  /*52b0*/  LOP3.LUT R30, RZ, R10, RZ, 0x33, !PT ;  /* 0x0000000aff1e7212 */ /* 0x000fce00078e33ff */
[----:B------:R-:W0:Y:S01]  /*52c0*/  LDC R29, c[0x0][0x610] ;  /* 0x00018400ff1d7b82 */ /* 0x000e220000000800 */
[----:B---34-:R-:W-:Y:S05]  /*52d0*/  @!P0 BRA `(.L_x_98) ;  /* 0x0000000000288947 */ /* 0x018fea0003800000 */
[----:B------:R-:W3:Y:S02]  /*52e0*/  LDC R6, c[0x0][0x64c] ;  /* 0x00019300ff067b82 */ /* 0x000ee40000000800 */
[----:B---3--:R-:W-:-:S05]  /*52f0*/  IADD3 R11, P0, R19, R6, RZ ;  /* 0x00000006130b7210 */ /* 0x008fca0007f1e0ff */
        /* <DEDUP_REMOVED lines=8> */
.L_x_98:
[----:B------:R-:W-:Y:S01]  /*5380*/  ISETP.NE.AND P0, PT, R2, 0x1, PT ;  /* 0x000000010200780c */ /* 0x000fe20003f05270 */
[----:B--2---:R-:W-:Y:S01]  /*5390*/  VIADD R9, R21, 0xffffffff ;  /* 0xffffffff15097836 */ /* 0x004fe20000000000 */
[----:B-1----:R-:W-:Y:S01]  /*53a0*/  SHF.R.U64 R7, R6, R25, R7 ;  /* 0x0000001906077219 */ /* 0x002fe20000001207 */
[----:B------:R-:W-:Y:S01]  /*53b0*/  IMAD.MOV R20, RZ, RZ, -R20 ;  /* 0x000000ffff147224 */ /* 0x000fe200078e0a14 */
[----:B------:R-:W-:Y:S02]  /*53c0*/  LOP3.LUT R6, R15, R30, RZ, 0xc0, !PT ;  /* 0x0000001e0f067212 */ /* 0x000fe400078ec0ff */
[----:B------:R-:W-:Y:S01]  /*53d0*/  LOP3.LUT R12, R12, R9, RZ, 0xc0, !PT ;  /* 0x000000090c0c7212 */ /* 0x000fe200078ec0ff */
[----:B------:R-:W-:Y:S02]  /*53e0*/  IMAD.MOV R8, RZ, RZ, -R7 ;  /* 0x000000ffff087224 */ /* 0x000fe400078e0a07 */
[----:B------:R-:W-:Y:S02]  /*53f0*/  IMAD R6, R24, R7, R6 ;  /* 0x0000000718067224 */ /* 0x000fe400078e0206 */
[----:B------:R-:W-:-:S02]  /*5400*/  IMAD.MOV.U32 R9, RZ, RZ, 0x1 ;  /* 0x00000001ff097424 */ /* 0x000fc400078e00ff */
[----:B------:R-:W-:Y:S02]  /*5410*/  @P0 IMAD R23, R22, R20, R5 ;  /* 0x0000001416170224 */ /* 0x000fe400078e0205 */
[----:B0-----:R-:W-:Y:S02]  /*5420*/  IMAD R5, R8, R28, R19 ;  /* 0x0000001c08057224 */ /* 0x001fe400078e0213 */
[----:B------:R-:W-:Y:S02]  /*5430*/  IMAD R19, R6, R29, R23 ;  /* 0x0000001d06137224 */ /* 0x000fe400078e0217 */
[----:B------:R-:W-:Y:S02]  /*5440*/  IMAD R6, R5, R21, R12 ;  /* 0x0000001505067224 */ /* 0x000fe400078e020c */
[----:B------:R-:W-:-:S03]  /*5450*/  IMAD.MOV.U32 R8, RZ, RZ, R14 ;  /* 0x000000ffff087224 */ /* 0x000fc600078e000e */
[----:B------:R-:W-:Y:S02]  /*5460*/  SEL R20, R6, R19, !P0 ;  /* 0x0000001306147207 */ /* 0x000fe40004000000 */
[----:B------:R-:W-:-:S07]  /*5470*/  SEL R19, R19, R6, !P0 ;  /* 0x0000000613137207 */ /* 0x000fce0004000000 */
.L_x_96:
[----:B------:R-:W-:-:S08]  /*5480*/  NOP ;  /* 0x0000000000007918 */ /* 0x000fd00000000000 */
[----:B------:R-:W0:-:S00]  /*5490*/  USETMAXREG.DEALLOC.CTAPOOL 0x28 ;  /* 0x00000028000079c8 */ /* 0x000e0000080e0500 */
[----:B0-----:R-:W-:-:S13]  /*54a0*/  ISETP.NE.AND P0, PT, R0, RZ, PT ;  /* 0x000000ff0000720c */ /* 0x001fda0003f05270 */
[----:B------:R-:W-:Y:S05]  /*54b0*/  @P0 EXIT ;  /* 0x000000000000094d */ /* 0x000fea0003800000 */
[----:B------:R-:W-:Y:S01]  /*54c0*/  LOP3.LUT P0, RZ, R9, 0xff, RZ, 0xc0, !PT ;  /* 0x000000ff09ff7812 */ /* 0x000fe2000780c0ff */
[----:B------:R-:W-:Y:S02]  /*54d0*/  IMAD.MOV.U32 R0, RZ, RZ, 0x1 ;  /* 0x00000001ff007424 */ /* 0x000fe400078e00ff */
[----:B------:R-:W-:-:S10]  /*54e0*/  IMAD.MOV.U32 R12, RZ, RZ, RZ ;  /* 0x000000ffff0c7224 */ /* 0x000fd400078e00ff */
[----:B------:R-:W-:Y:S05]  /*54f0*/  @!P0 BRA `(.L_x_99) ;  /* 0x0000000c00148947 */ /* 0x000fea0003800000 */
[----:B------:R-:W0:Y:S01]  /*5500*/  LDC R0, c[0x0][0x28c] ;  /* 0x0000a300ff007b82 */ /* 0x000e220000000800 */
[----:B------:R-:W-:Y:S01]  /*5510*/  LOP3.LUT P0, RZ, R3, 0x1f, RZ, 0xc0, !PT ;  /* 0x0000001f03ff7812 */ /* 0x000fe2000780c0ff */
[----:B------:R-:W-:Y:S01]  /*5520*/  ULDC UR5, c[0x0][0x658] ;  /* 0x0001960000057ab9 */ /* 0x000fe20000000800 */
[----:B------:R-:W-:Y:S01]  /*5530*/  UMOV UR6, 0xffffffff ;  /* 0xffffffff00067882 */ /* 0x000fe20000000000 */
[----:B------:R-:W-:Y:S01]  /*5540*/  BSSY B0, `(.L_x_99) ;  /* 0x00000c0000007945 */ /* 0x000fe20003800000 */
[----:B------:R-:W-:Y:S01]  /*5550*/  USHF.L.U32 UR6, UR6, UR5, URZ ;  /* 0x0000000506067299 */ /* 0x000fe2000800063f */
[C---:B------:R-:W-:Y:S01]  /*5560*/  ISETP.NE.AND P2, PT, R4.reuse, RZ, PT ;  /* 0x000000ff0400720c */ /* 0x040fe20003f45270 */
[----:B------:R-:W-:Y:S01]  /*5570*/  IMAD.MOV.U32 R13, RZ, RZ, 0x1 ;  /* 0x00000001ff0d7424 */ /* 0x000fe200078e00ff */
[----:B------:R-:W-:Y:S01]  /*5580*/  ISETP.NE.OR P0, PT, R4, RZ, !P0 ;  /* 0x000000ff0400720c */ /* 0x000fe20004705670 */
[----:B------:R-:W-:Y:S01]  /*5590*/  IMAD.MOV.U32 R12, RZ, RZ, RZ ;  /* 0x000000ffff0c7224 */ /* 0x000fe200078e00ff */
[----:B------:R-:W-:Y:S01]  /*55a0*/  LOP3.LUT R11, R18, 0x2, RZ, 0xfc, !PT ;  /* 0x00000002120b7812 */ /* 0x000fe200078efcff */
[----:B------:R-:W-:Y:S01]  /*55b0*/  ULDC UR4, c[0x0][0x600] ;  /* 0x0001800000047ab9 */ /* 0x000fe20000000800 */
[----:B------:R-:W-:Y:S01]  /*55c0*/  UMOV UR7, 0x1 ;  /* 0x0000000100077882 */ /* 0x000fe20000000000 */
[----:B------:R-:W-:-:S02]  /*55d0*/  UIADD3 UR15, UR4, -0x1, URZ ;  /* 0xffffffff040f7890 */ /* 0x000fc4000fffe03f */
[----:B------:R-:W-:Y:S02]  /*55e0*/  USHF.L.U32 UR17, UR7, UR5, URZ ;  /* 0x0000000507117299 */ /* 0x000fe4000800063f */
[----:B------:R-:W-:Y:S01]  /*55f0*/  ULOP3.LUT UR16, URZ, UR6, URZ, 0x33, !UPT ;  /* 0x000000063f107292 */ /* 0x000fe2000f8e333f */
[----:B------:R-:W-:Y:S01]  /*5600*/  ULDC.64 UR20, c[0x0][0x198] ;  /* 0x0000660000147ab9 */ /* 0x000fe20000000a00 */
[----:B0-----:R-:W-:-:S05]  /*5610*/  VIADD R0, R0, 0xf ;  /* 0x0000000f00007836 */ /* 0x001fca0000000000 */
[----:B------:R-:W-:-:S04]  /*5620*/  SHF.R.S32.HI R3, RZ, 0x1f, R0 ;  /* 0x0000001fff037819 */ /* 0x000fc80000011400 */
[----:B------:R-:W-:Y:S01]  /*5630*/  LEA.HI R3, R3, R0, RZ, 0x4 ;  /* 0x0000000003037211 */ /* 0x000fe200078f20ff */
[----:B------:R-:W-:-:S03]  /*5640*/  IMAD.MOV.U32 R0, RZ, RZ, 0x1 ;  /* 0x00000001ff007424 */ /* 0x000fc600078e00ff */
[----:B------:R-:W-:-:S05]  /*5650*/  SHF.R.S32.HI R3, RZ, 0x4, R3 ;  /* 0x00000004ff037819 */ /* 0x000fca0000011403 */
[----:B------:R-:W-:-:S07]  /*5660*/  VIADD R10, R3, 0x1 ;  /* 0x00000001030a7836 */ /* 0x000fce0000000000 */
.L_x_111:
[----:B------:R-:W-:-:S03]  /*5670*/  UMOV UR4, 0xffffffff ;  /* 0xffffffff00047882 */ /* 0x000fc60000000000 */
[----:B------:R-:W-:Y:S05]  /*5680*/  BRA.DIV UR4, `(.L_x_100) ;  /* 0x0000001204e07947 */ /* 0x000fea000b800000 */
[----:B------:R-:W-:-:S13]  /*5690*/  ELECT P6, URZ, PT ;  /* 0x00000000003f782f */ /* 0x000fda00038c0000 */
.L_x_131:
[----:B------:R-:W0:Y:S01]  /*56a0*/  LDC R4, c[0x0][0x28c] ;  /* 0x0000a300ff047b82 */ /* 0x000e220000000800 */
[----:B------:R-:W-:Y:S01]  /*56b0*/  BSSY B1, `(.L_x_101) ;  /* 0x0000037000017945 */ /* 0x000fe20003800000 */
[----:B0-----:R-:W-:-:S13]  /*56c0*/  ISETP.LT.OR P6, PT, R4, 0x1, !P6 ;  /* 0x000000010400780c */ /* 0x001fda00077c1670 */
[----:B------:R-:W-:Y:S05]  /*56d0*/  @P6 BRA `(.L_x_102) ;  /* 0x0000000000d06947 */ /* 0x000fea0003800000 */
[----:B------:R-:W-:Y:S02]  /*56e0*/  IMAD.SHL.U32 R20, R20, 0x10, RZ ;  /* 0x0000001014147824 */ /* 0x000fe400078e00ff */
[----:B------:R-:W-:Y:S02]  /*56f0*/  IMAD.SHL.U32 R19, R19, 0x200, RZ ;  /* 0x0000020013137824 */ /* 0x000fe400078e00ff */
[----:B------:R-:W-:Y:S02]  /*5700*/  IMAD.MOV.U32 R21, RZ, RZ, RZ ;  /* 0x000000ffff157224 */ /* 0x000fe400078e00ff */
[----:B------:R-:W-:Y:S02]  /*5710*/  IMAD.MOV.U32 R4, RZ, RZ, R10 ;  /* 0x000000ffff047224 */ /* 0x000fe400078e000a */
[----:B------:R-:W-:Y:S02]  /*5720*/  IMAD.MOV.U32 R5, RZ, RZ, R0 ;  /* 0x000000ffff057224 */ /* 0x000fe400078e0000 */
[----:B------:R-:W-:-:S07]  /*5730*/  IMAD.MOV.U32 R6, RZ, RZ, R12 ;  /* 0x000000ffff067224 */ /* 0x000fce00078e000c */
.L_x_106:
[----:B------:R-:W0:Y:S01]  /*5740*/  S2R R14, SR_CgaCtaId ;  /* 0x00000000000e7919 */ /* 0x000e220000008800 */
[----:B------:R-:W-:Y:S01]  /*5750*/  MOV R7, 0x400 ;  /* 0x0000040000077802 */ /* 0x000fe20000000f00 */
[----:B------:R-:W1:Y:S03]  /*5760*/  @!P2 LDC R9, c[0x0][0x500] ;  /* 0x00014000ff09ab82 */ /* 0x000e660000000800 */
[----:B0-----:R-:W-:Y:S02]  /*5770*/  LEA R15, R14, R7, 0x18 ;  /* 0x000000070e0f7211 */ /* 0x001fe400078ec0ff */
[----:B------:R-:W-:-:S03]  /*5780*/  SHF.L.U32 R7, R5, 0x1f, RZ ;  /* 0x0000001f05077819 */ /* 0x000fc600000006ff */
[----:B------:R-:W-:-:S04]  /*5790*/  IMAD R14, R6, 0x8, R15 ;  /* 0x00000008060e7824 */ /* 0x000fc800078e020f */
[----:B------:R-:W0:Y:S02]  /*57a0*/  SYNCS.PHASECHK.TRANS64.TRYWAIT P1, [R14+URZ+0x68], R7 ;  /* 0x000068070e0075a7 */ /* 0x000e24000802017f */
[----:B01----:R-:W-:Y:S05]  /*57b0*/  @!P1 BRA `(.L_x_103) ;  /* 0x0000001000b49947 */ /* 0x003fea0003800000 */
.L_x_132:
[----:B0-----:R-:W-:Y:S01]  /*57c0*/  PRMT R7, R11, 0x9910, RZ ;  /* 0x000099100b077816 */ /* 0x001fe200000000ff */
[----:B------:R0:W-:Y:S03]  /*57d0*/  @!P2 SYNCS.ARRIVE.TRANS64 RZ, [R14+URZ], R9 ;  /* 0x000000090effa9a7 */ /* 0x0001e6000800003f */
[----:B------:R-:W-:-:S13]  /*57e0*/  ISETP.NE.AND P1, PT, R7, 0x2, PT ;  /* 0x000000020700780c */ /* 0x000fda0003f25270 */
[----:B0-----:R-:W-:Y:S05]  /*57f0*/  @P1 BRA `(.L_x_104) ;  /* 0x0000000000041947 */ /* 0x001fea0003800000 */
[----:B------:R-:W-:Y:S01]  /*5800*/  BPT.TRAP 0x1 ;  /* 0x000000040000795c */ /* 0x000fe20000300000 */
.L_x_104:
[----:B------:R-:W-:Y:S05]  /*5810*/  @P0 BRA `(.L_x_105) ;  /* 0x0000000000040947 */ /* 0x000fea0003800000 */
[----:B------:R-:W-:Y:S01]  /*5820*/  BPT.TRAP 0x1 ;  /* 0x000000040000795c */ /* 0x000fe20000300000 */
.L_x_105:
[--C-:B------:R-:W-:Y:S01]  /*5830*/  IMAD R7, R6, 0x4000, R15.reuse ;  /* 0x0000400006077824 */ /* 0x100fe200078e020f */
[----:B------:R-:W-:Y:S01]  /*5840*/  R2UR UR9, R14 ;  /* 0x000000000e0972ca */ /* 0x000fe200000e0000 */
[----:B------:R-:W-:Y:S01]  /*5850*/  IMAD R15, R6, 0x200, R15 ;  /* 0x00000200060f7824 */ /* 0x000fe200078e020f */
[----:B------:R-:W-:Y:S01]  /*5860*/  UIADD3 UR4, UP0, UR20, 0xf0, URZ ;  /* 0x000000f014047890 */ /* 0x000fe2000ff1e03f */
[----:B------:R-:W-:Y:S01]  /*5870*/  VIADD R4, R4, 0xffffffff ;  /* 0xffffffff04047836 */ /* 0x000fe20000000000 */
[----:B------:R-:W-:Y:S01]  /*5880*/  R2UR UR5, R7 ;  /* 0x00000000070572ca */ /* 0x000fe200000e0000 */
[----:B------:R-:W-:Y:S01]  /*5890*/  UIADD3 UR22, UP1, UR20, 0x1f0, URZ ;  /* 0x000001f014167890 */ /* 0x000fe2000ff3e03f */
[----:B------:R-:W-:Y:S01]  /*58a0*/  R2UR UR8, R15 ;  /* 0x000000000f0872ca */ /* 0x000fe200000e0000 */
[----:B------:R-:W-:Y:S01]  /*58b0*/  VIADD R6, R6, 0x1 ;  /* 0x0000000106067836 */ /* 0x000fe20000000000 */
[----:B------:R-:W-:Y:S01]  /*58c0*/  R2UR UR11, R19 ;  /* 0x00000000130b72ca */ /* 0x000fe200000e0000 */
[----:B------:R-:W-:Y:S01]  /*58d0*/  UIADD3.X UR23, URZ, UR21, URZ, UP1, !UPT ;  /* 0x000000153f177290 */ /* 0x000fe20008ffe43f */
[C---:B------:R-:W-:Y:S01]  /*58e0*/  R2UR UR10, R21.reuse ;  /* 0x00000000150a72ca */ /* 0x040fe200000e0000 */
[----:B------:R-:W-:Y:S01]  /*58f0*/  UMOV UR6, 0x0 ;  /* 0x0000000000067882 */ /* 0x000fe20000000000 */
[----:B------:R-:W-:Y:S01]  /*5900*/  R2UR UR12, R8 ;  /* 0x00000000080c72ca */ /* 0x000fe200000e0000 */
[----:B------:R-:W-:Y:S01]  /*5910*/  UMOV UR7, 0x10000000 ;  /* 0x1000000000077882 */ /* 0x000fe20000000000 */
[----:B------:R-:W-:Y:S01]  /*5920*/  R2UR UR18, R20 ;  /* 0x00000000141272ca */ /* 0x000fe200000e0000 */
[----:B------:R-:W-:Y:S01]  /*5930*/  VIADD R21, R21, 0x10 ;  /* 0x0000001015157836 */ /* 0x000fe20000000000 */
[----:B------:R-:W-:Y:S01]  /*5940*/  ISETP.GT.AND P3, PT, R4, 0x1, PT ;  /* 0x000000010400780c */ /* 0x000fe20003f64270 */
[----:B------:R-:W-:Y:S01]  /*5950*/  UIADD3 UR13, UR5, 0x180, URZ ;  /* 0x00000180050d7890 */ /* 0x000fe2000fffe03f */
[----:B------:R-:W-:Y:S01]  /*5960*/  ISETP.NE.AND P1, PT, R6, 0xd, PT ;  /* 0x0000000d0600780c */ /* 0x000fe20003f25270 */
[----:B------:R-:W-:-:S02]  /*5970*/  UIADD3.X UR5, URZ, UR21, URZ, UP0, !UPT ;  /* 0x000000153f057290 */ /* 0x000fc400087fe43f */
[----:B------:R-:W-:Y:S01]  /*5980*/  UIADD3 UR14, UR8, 0x34180, URZ ;  /* 0x00034180080e7890 */ /* 0x000fe2000fffe03f */
[----:B------:R-:W-:Y:S02]  /*5990*/  SEL R14, RZ, 0x1, P1 ;  /* 0x00000001ff0e7807 */ /* 0x000fe40000800000 */
[----:B------:R-:W-:Y:S01]  /*59a0*/  UMOV UR8, UR13 ;  /* 0x0000000d00087c82 */ /* 0x000fe20008000000 */
[----:B------:R-:W-:Y:S02]  /*59b0*/  SEL R6, R6, RZ, P1 ;  /* 0x000000ff06067207 */ /* 0x000fe40000800000 */
[----:B------:R-:W-:Y:S01]  /*59c0*/  LOP3.LUT R5, R5, R14, RZ, 0x3c, !PT ;  /* 0x0000000e05057212 */ /* 0x000fe200078e3cff */
[----:B------:R0:W-:Y:S02]  /*59d0*/  UTMALDG.3D [UR8], [UR4], desc[UR6] ;  /* 0x00000608040075b4 */ /* 0x0001e40008011000 */
[----:B0-----:R-:W-:Y:S01]  /*59e0*/  UMOV UR8, UR14 ;  /* 0x0000000e00087c82 */ /* 0x001fe20008000000 */
[----:B------:R-:W-:-:S02]  /*59f0*/  UMOV UR11, UR18 ;  /* 0x00000012000b7c82 */ /* 0x000fc40008000000 */
[----:B------:R0:W-:Y:S02]  /*5a00*/  UTMALDG.3D [UR8], [UR22], desc[UR6] ;  /* 0x00000608160075b4 */ /* 0x0001e40008011000 */
[----:B0-----:R-:W-:Y:S05]  /*5a10*/  @P3 BRA `(.L_x_106) ;  /* 0xfffffffc00483947 */ /* 0x001fea000383ffff */
.L_x_102:
[----:B------:R-:W-:Y:S05]  /*5a20*/  BSYNC B1 ;  /* 0x0000000000017941 */ /* 0x000fea0003800000 */
.L_x_101:
[----:B------:R-:W-:Y:S01]  /*5a30*/  LOP3.LUT P3, RZ, R13, 0xff, RZ, 0xc0, !PT ;  /* 0x000000ff0dff7812 */ /* 0x000fe2000786c0ff */
[----:B------:R-:W-:Y:S01]  /*5a40*/  IMAD.IADD R12, R3, 0x1, R12 ;  /* 0x00000001030c7824 */ /* 0x000fe200078e020c */
[----:B------:R-:W-:Y:S01]  /*5a50*/  IADD3 R16, P4, R16, UR36, RZ ;  /* 0x0000002410107c10 */ /* 0x000fe2000ff9e0ff */
[----:B------:R-:W-:Y:S01]  /*5a60*/  ULDC.64 UR4, c[0x0][0x650] ;  /* 0x0001940000047ab9 */ /* 0x000fe20000000a00 */
[----:B------:R-:W-:Y:S01]  /*5a70*/  BSSY B1, `(.L_x_107) ;  /* 0x000006a000017945 */ /* 0x000fe20003800000 */
[----:B------:R-:W-:Y:S01]  /*5a80*/  IMAD.MOV.U32 R19, RZ, RZ, -0x1 ;  /* 0xffffffffff137424 */ /* 0x000fe200078e00ff */
[----:B------:R-:W-:Y:S01]  /*5a90*/  ISETP.GT.U32.AND P1, PT, R12, 0xc, PT ;  /* 0x0000000c0c00780c */ /* 0x000fe20003f24070 */
[----:B------:R-:W-:Y:S01]  /*5aa0*/  IMAD.MOV.U32 R20, RZ, RZ, -0x1 ;  /* 0xffffffffff147424 */ /* 0x000fe200078e00ff */
[----:B------:R-:W-:Y:S01]  /*5ab0*/  IADD3.X R17, R17, UR40, RZ, P4, !PT ;  /* 0x0000002811117c10 */ /* 0x000fe2000a7fe4ff */
[----:B------:R-:W-:Y:S01]  /*5ac0*/  IMAD.MOV.U32 R8, RZ, RZ, -0x1 ;  /* 0xffffffffff087424 */ /* 0x000fe200078e00ff */
[----:B------:R-:W-:-:S02]  /*5ad0*/  ISETP.LT.U32.AND P1, PT, R3, 0xd, P1 ;  /* 0x0000000d0300780c */ /* 0x000fc40000f21070 */
[----:B------:R-:W-:Y:S01]  /*5ae0*/  PRMT R13, RZ, 0x7610, R13 ;  /* 0x00007610ff0d7816 */ /* 0x000fe2000000000d */
[----:B------:R-:W0:Y:S01]  /*5af0*/  @P3 S2R R5, SR_CgaCtaId ;  /* 0x0000000000053919 */ /* 0x000e220000008800 */
[----:B------:R-:W-:-:S04]  /*5b00*/  @P3 MOV R4, 0x400 ;  /* 0x0000040000043802 */ /* 0x000fc80000000f00 */
[----:B0-----:R-:W-:Y:S01]  /*5b10*/  @P3 LEA R6, R5, R4, 0x18 ;  /* 0x0000000405063211 */ /* 0x001fe200078ec0ff */
[----:B------:R-:W-:-:S03]  /*5b20*/  IMAD.WIDE.U32 R4, R12, 0x4ec4ec4f, RZ ;  /* 0x4ec4ec4f0c047825 */ /* 0x000fc600078e00ff */
[----:B------:R0:W-:Y:S01]  /*5b30*/  @P3 SYNCS.ARRIVE.TRANS64.A1T0 RZ, [R6+URZ+0xe8], RZ ;  /* 0x0000e8ff06ff39a7 */ /* 0x0001e2000810003f */
[----:B------:R-:W-:Y:S02]  /*5b40*/  ISETP.GE.U32.AND P3, PT, R3, 0xd, PT ;  /* 0x0000000d0300780c */ /* 0x000fe40003f66070 */
[----:B------:R-:W-:Y:S02]  /*5b50*/  SHF.R.U32.HI R7, RZ, 0x2, R5 ;  /* 0x00000002ff077819 */ /* 0x000fe40000011605 */
[----:B------:R-:W-:Y:S02]  /*5b60*/  SEL R5, RZ, 0x1, !P1 ;  /* 0x00000001ff057807 */ /* 0x000fe40004800000 */
[----:B------:R-:W-:Y:S01]  /*5b70*/  ISETP.GE.U32.AND P1, PT, R16, UR4, PT ;  /* 0x0000000410007c0c */ /* 0x000fe2000bf26070 */
[----:B------:R-:W-:Y:S01]  /*5b80*/  IMAD R12, R7, -0xd, R12 ;  /* 0xfffffff3070c7824 */ /* 0x000fe200078e020c */
[----:B------:R-:W-:Y:S02]  /*5b90*/  LOP3.LUT R0, R0, R5, RZ, 0x3c, !PT ;  /* 0x0000000500007212 */ /* 0x000fe400078e3cff */
[----:B------:R-:W-:-:S02]  /*5ba0*/  ISETP.GE.U32.AND.EX P1, PT, R17, UR5, PT, P1 ;  /* 0x0000000511007c0c */ /* 0x000fc4000bf26110 */
[----:B------:R-:W-:Y:S02]  /*5bb0*/  PRMT R4, RZ, 0x7610, R4 ;  /* 0x00007610ff047816 */ /* 0x000fe40000000004 */
[----:B------:R-:W-:-:S09]  /*5bc0*/  @P3 LOP3.LUT R0, R0, 0x1, R7, 0x78, !PT ;  /* 0x0000000100003812 */ /* 0x000fd200078e7807 */
[----:B0-----:R-:W-:Y:S05]  /*5bd0*/  @P1 BRA `(.L_x_108) ;  /* 0x00000004004c1947 */ /* 0x001fea0003800000 */
[----:B------:R-:W-:Y:S01]  /*5be0*/  ULDC.64 UR4, c[0x0][0x628] ;  /* 0x00018a0000047ab9 */ /* 0x000fe20000000a00 */
[----:B------:R-:W0:Y:S01]  /*5bf0*/  S2R R15, SR_CTAID.X ;  /* 0x00000000000f7919 */ /* 0x000e220000002500 */
[----:B------:R-:W-:Y:S01]  /*5c00*/  ISETP.NE.U32.AND P1, PT, RZ, UR4, PT ;  /* 0x00000004ff007c0c */ /* 0x000fe2000bf25070 */
[----:B------:R-:W-:Y:S01]  /*5c10*/  ULDC UR7, c[0x0][0x630] ;  /* 0x00018c0000077ab9 */ /* 0x000fe20000000800 */
[----:B------:R-:W-:Y:S01]  /*5c20*/  IMAD.MOV.U32 R4, RZ, RZ, R16 ;  /* 0x000000ffff047224 */ /* 0x000fe200078e0010 */
[----:B------:R-:W1:Y:S01]  /*5c30*/  S2R R14, SR_CTAID.Y ;  /* 0x00000000000e7919 */ /* 0x000e620000002600 */
[----:B------:R-:W-:Y:S01]  /*5c40*/  ISETP.NE.AND.EX P1, PT, RZ, UR5, PT, P1 ;  /* 0x00000005ff007c0c */ /* 0x000fe2000bf25310 */
[----:B------:R-:W-:-:S12]  /*5c50*/  IMAD.MOV.U32 R5, RZ, RZ, R17 ;  /* 0x000000ffff057224 */ /* 0x000fd800078e0011 */
[----:B------:R-:W-:Y:S05]  /*5c60*/  @!P1 BRA `(.L_x_109) ;  /* 0x0000000000289947 */ /* 0x000fea0003800000 */
[----:B------:R-:W-:Y:S02]  /*5c70*/  ULDC UR6, c[0x0][0x634] ;  /* 0x00018d0000067ab9 */ /* 0x000fe40000000800 */
[----:B------:R-:W-:-:S05]  /*5c80*/  IADD3 R9, P1, R16, UR6, RZ ;  /* 0x0000000610097c10 */ /* 0x000fca000ff3e0ff */
[----:B------:R-:W-:-:S04]  /*5c90*/  IMAD.X R19, RZ, RZ, R17, P1 ;  /* 0x000000ffff137224 */ /* 0x000fc800008e0611 */
[----:B------:R-:W-:-:S04]  /*5ca0*/  IMAD.WIDE.U32 R6, R19, UR4, RZ ;  /* 0x0000000413067c25 */ /* 0x000fc8000f8e00ff */
[----:B------:R-:W-:-:S04]  /*5cb0*/  IMAD.WIDE.U32 R6, P1, R9, UR5, R6 ;  /* 0x0000000509067c25 */ /* 0x000fc8000f820006 */
[----:B------:R-:W-:-:S04]  /*5cc0*/  IMAD.WIDE.U32 R8, R9, UR4, RZ ;  /* 0x0000000409087c25 */ /* 0x000fc8000f8e00ff */
[----:B------:R-:W-:Y:S01]  /*5cd0*/  IMAD.X R5, RZ, RZ, RZ, P1 ;  /* 0x000000ffff057224 */ /* 0x000fe200008e06ff */
[----:B------:R-:W-:Y:S01]  /*5ce0*/  IADD3 RZ, P1, R9, R6, RZ ;  /* 0x0000000609ff7210 */ /* 0x000fe20007f3e0ff */
[----:B------:R-:W-:-:S04]  /*5cf0*/  IMAD.MOV.U32 R4, RZ, RZ, R7 ;  /* 0x000000ffff047224 */ /* 0x000fc800078e0007 */
[----:B------:R-:W-:-:S08]  /*5d00*/  IMAD.WIDE.U32.X R4, R19, UR5, R4, P1 ;  /* 0x0000000513047c25 */ /* 0x000fd000088e0404 */
.L_x_109:
[--C-:B------:R-:W-:Y:S01]  /*5d10*/  SHF.R.U64 R8, R4, UR7, R5.reuse ;  /* 0x0000000704087c19 */ /* 0x100fe20008001205 */
[----:B------:R-:W-:Y:S01]  /*5d20*/  ULDC.64 UR4, c[0x0][0x620] ;  /* 0x0001880000047ab9 */ /* 0x000fe20000000a00 */
[----:B------:R-:W-:Y:S01]  /*5d30*/  SHF.R.U32.HI R4, RZ, UR7, R5 ;  /* 0x00000007ff047c19 */ /* 0x000fe20008011605 */
[----:B------:R-:W2:Y:S01]  /*5d40*/  LDC R24, c[0x0][0x144] ;  /* 0x00005100ff187b82 */ /* 0x000ea20000000800 */
[----:B------:R-:W-:Y:S01]  /*5d50*/  IADD3 R7, P1, RZ, -R8, RZ ;  /* 0x80000008ff077210 */ /* 0x000fe20007f3e0ff */
[----:B------:R-:W-:Y:S01]  /*5d60*/  ULDC.64 UR8, c[0x0][0x640] ;  /* 0x0001900000087ab9 */ /* 0x000fe20000000a00 */
[----:B0-----:R-:W-:Y:S01]  /*5d70*/  I2FP.F32.U32 R9, R15 ;  /* 0x0000000f00097245 */ /* 0x001fe20000201000 */
[----:B------:R-:W-:Y:S02]  /*5d80*/  ULDC UR6, c[0x0][0x608] ;  /* 0x0001820000067ab9 */ /* 0x000fe40000000800 */
[----:B------:R-:W-:Y:S01]  /*5d90*/  IMAD.X R4, RZ, RZ, ~R4, P1 ;  /* 0x000000ffff047224 */ /* 0x000fe200008e0e04 */
[----:B------:R-:W-:Y:S01]  /*5da0*/  ISETP.NE.U32.AND P1, PT, RZ, UR8, PT ;  /* 0x00000008ff007c0c */ /* 0x000fe2000bf25070 */
[----:B------:R-:W0:Y:S02]  /*5db0*/  LDC R21, c[0x0][0x148] ;  /* 0x00005200ff157b82 */ /* 0x000e240000000800 */
[----:B------:R-:W-:Y:S01]  /*5dc0*/  IMAD R6, R4, UR4, RZ ;  /* 0x0000000404067c24 */ /* 0x000fe2000f8e02ff */
[----:B------:R-:W-:Y:S01]  /*5dd0*/  ISETP.NE.AND.EX P1, PT, RZ, UR9, PT, P1 ;  /* 0x00000009ff007c0c */ /* 0x000fe2000bf25310 */
[----:B------:R-:W-:Y:S01]  /*5de0*/  IMAD.WIDE.U32 R4, R7, UR4, R16 ;  /* 0x0000000407047c25 */ /* 0x000fe2000f8e0010 */
[----:B------:R-:W-:-:S03]  /*5df0*/  ULDC UR4, c[0x0][0x150] ;  /* 0x0000540000047ab9 */ /* 0x000fc60000000800 */
[----:B------:R-:W-:Y:S02]  /*5e00*/  IMAD R7, R7, UR5, R6 ;  /* 0x0000000507077c24 */ /* 0x000fe4000f8e0206 */
[----:B------:R-:W-:Y:S01]  /*5e10*/  FMUL R6, R9, UR4 ;  /* 0x0000000409067c20 */ /* 0x000fe20008400000 */
[----:B------:R-:W-:Y:S01]  /*5e20*/  ULDC UR4, c[0x0][0x618] ;  /* 0x0001860000047ab9 */ /* 0x000fe20000000800 */
[----:B------:R-:W-:Y:S01]  /*5e30*/  ULDC UR5, c[0x0][0x154] ;  /* 0x0000550000057ab9 */ /* 0x000fe20000000800 */
[----:B------:R-:W-:-:S03]  /*5e40*/  IMAD.IADD R5, R5, 0x1, R7 ;  /* 0x0000000105057824 */ /* 0x000fc600078e0207 */
[----:B------:R-:W3:Y:S02]  /*5e50*/  F2I.U32.TRUNC.NTZ R6, R6 ;  /* 0x0000000600067305 */ /* 0x000ee4000020f000 */
[----:B------:R-:W-:Y:S02]  /*5e60*/  SHF.R.U64 R9, R4, UR4, R5 ;  /* 0x0000000404097c19 */ /* 0x000fe40008001205 */
[----:B-1----:R-:W-:-:S05]  /*5e70*/  I2FP.F32.U32 R4, R14 ;  /* 0x0000000e00047245 */ /* 0x002fca0000201000 */
[----:B------:R-:W-:Y:S01]  /*5e80*/  FMUL R22, R4, UR5 ;  /* 0x0000000504167c20 */ /* 0x000fe20008400000 */
[----:B------:R-:W-:Y:S01]  /*5e90*/  SHF.R.U32.HI R4, RZ, UR4, R5 ;  /* 0x00000004ff047c19 */ /* 0x000fe20008011605 */
[----:B------:R-:W-:-:S03]  /*5ea0*/  ULDC UR4, c[0x0][0x658] ;  /* 0x0001960000047ab9 */ /* 0x000fc60000000800 */
[--C-:B------:R-:W-:Y:S01]  /*5eb0*/  SHF.R.U64 R20, R9, UR6, R4.reuse ;  /* 0x0000000609147c19 */ /* 0x100fe20008001204 */
[----:B------:R-:W1:Y:S01]  /*5ec0*/  F2I.U32.TRUNC.NTZ R22, R22 ;  /* 0x0000001600167305 */ /* 0x000e62000020f000 */
[----:B------:R-:W-:Y:S01]  /*5ed0*/  SHF.R.U32.HI R5, RZ, UR6, R4 ;  /* 0x00000006ff057c19 */ /* 0x000fe20008011604 */
[----:B---3--:R-:W-:-:S03]  /*5ee0*/  IMAD.MOV R6, RZ, RZ, -R6 ;  /* 0x000000ffff067224 */ /* 0x008fc600078e0a06 */
[----:B------:R-:W-:Y:S01]  /*5ef0*/  SHF.R.U64 R19, R20, UR4, R5 ;  /* 0x0000000414137c19 */ /* 0x000fe20008001205 */
[----:B--2---:R-:W-:Y:S01]  /*5f00*/  IMAD R15, R24, R6, R15 ;  /* 0x00000006180f7224 */ /* 0x004fe200078e020f */
[----:B------:R-:W-:-:S03]  /*5f10*/  SHF.R.U32.HI R23, RZ, UR4, R5 ;  /* 0x00000004ff177c19 */ /* 0x000fc60008011605 */
[----:B------:R-:W-:Y:S02]  /*5f20*/  IMAD.MOV.U32 R4, RZ, RZ, R19 ;  /* 0x000000ffff047224 */ /* 0x000fe400078e0013 */
[----:B------:R-:W-:Y:S01]  /*5f30*/  IMAD.MOV.U32 R5, RZ, RZ, R23 ;  /* 0x000000ffff057224 */ /* 0x000fe200078e0017 */
[----:B-1----:R-:W-:Y:S06]  /*5f40*/  @!P1 BRA `(.L_x_110) ;  /* 0x0000000000289947 */ /* 0x002fec0003800000 */
[----:B------:R-:W-:Y:S02]  /*5f50*/  ULDC UR4, c[0x0][0x64c] ;  /* 0x0001930000047ab9 */ /* 0x000fe40000000800 */
[----:B------:R-:W-:-:S05]  /*5f60*/  IADD3 R5, P1, R19, UR4, RZ ;  /* 0x0000000413057c10 */ /* 0x000fca000ff3e0ff */
[----:B------:R-:W-:-:S04]  /*5f70*/  IMAD.X R23, RZ, RZ, R23, P1 ;  /* 0x000000ffff177224 */ /* 0x000fc800008e0617 */
[----:B------:R-:W-:-:S04]  /*5f80*/  IMAD.WIDE.U32 R6, R23, UR8, RZ ;  /* 0x0000000817067c25 */ /* 0x000fc8000f8e00ff */
[----:B------:R-:W-:-:S04]  /*5f90*/  IMAD.WIDE.U32 R6, P1, R5, UR9, R6 ;  /* 0x0000000905067c25 */ /* 0x000fc8000f820006 */
[----:B------:R-:W-:-:S04]  /*5fa0*/  IMAD.WIDE.U32 R4, R5, UR8, RZ ;  /* 0x0000000805047c25 */ /* 0x000fc8000f8e00ff */
[----:B------:R-:W-:Y:S01]  /*5fb0*/  IMAD.MOV.U32 R4, RZ, RZ, R7 ;  /* 0x000000ffff047224 */ /* 0x000fe200078e0007 */
[----:B------:R-:W-:Y:S01]  /*5fc0*/  IADD3 RZ, P3, R5, R6, RZ ;  /* 0x0000000605ff7210 */ /* 0x000fe20007f7e0ff */
[----:B------:R-:W-:-:S04]  /*5fd0*/  IMAD.X R5, RZ, RZ, RZ, P1 ;  /* 0x000000ffff057224 */ /* 0x000fc800008e06ff */
[----:B------:R-:W-:-:S08]  /*5fe0*/  IMAD.WIDE.U32.X R4, R23, UR9, R4, P3 ;  /* 0x0000000917047c25 */ /* 0x000fd000098e0404 */
.L_x_110:
[----:B------:R-:W-:Y:S01]  /*5ff0*/  ISETP.NE.AND P1, PT, R2, 0x1, PT ;  /* 0x000000010200780c */ /* 0x000fe20003f25270 */
[----:B------:R-:W-:Y:S01]  /*6000*/  ULDC UR4, c[0x0][0x648] ;  /* 0x0001920000047ab9 */ /* 0x000fe20000000800 */
[----:B------:R-:W-:Y:S01]  /*6010*/  LOP3.LUT R20, R20, UR16, RZ, 0xc0, !PT ;  /* 0x0000001014147c12 */ /* 0x000fe2000f8ec0ff */
[----:B------:R-:W-:Y:S01]  /*6020*/  IMAD.MOV R22, RZ, RZ, -R22 ;  /* 0x000000ffff167224 */ /* 0x000fe200078e0a16 */
[----:B------:R-:W-:Y:S01]  /*6030*/  SHF.R.U64 R5, R4, UR4, R5 ;  /* 0x0000000404057c19 */ /* 0x000fe20008001205 */
[----:B------:R-:W-:Y:S01]  /*6040*/  ULDC UR4, c[0x0][0x638] ;  /* 0x00018e0000047ab9 */ /* 0x000fe20000000800 */
[----:B------:R-:W-:Y:S01]  /*6050*/  LOP3.LUT R6, R9, UR15, RZ, 0xc0, !PT ;  /* 0x0000000f09067c12 */ /* 0x000fe2000f8ec0ff */
[----:B------:R-:W-:Y:S02]  /*6060*/  ULDC UR5, c[0x0][0x610] ;  /* 0x0001840000057ab9 */ /* 0x000fe40000000800 */
[----:B------:R-:W-:Y:S02]  /*6070*/  IMAD.MOV R4, RZ, RZ, -R5 ;  /* 0x000000ffff047224 */ /* 0x000fe400078e0a05 */
[----:B------:R-:W-:-:S02]  /*6080*/  IMAD R20, R5, UR17, R20 ;  /* 0x0000001105147c24 */ /* 0x000fc4000f8e0214 */
[----:B0-----:R-:W-:Y:S02]  /*6090*/  @P1 IMAD R15, R21, R22, R14 ;  /* 0x00000016150f1224 */ /* 0x001fe400078e020e */
[----:B------:R-:W-:Y:S01]  /*60a0*/  IMAD R19, R4, UR4, R19 ;  /* 0x0000000404137c24 */ /* 0x000fe2000f8e0213 */
[----:B------:R-:W-:Y:S01]  /*60b0*/  ULDC UR4, c[0x0][0x600] ;  /* 0x0001800000047ab9 */ /* 0x000fe20000000800 */
[----:B------:R-:W-:Y:S02]  /*60c0*/  IMAD R15, R20, UR5, R15 ;  /* 0x00000005140f7c24 */ /* 0x000fe4000f8e020f */
[----:B------:R-:W-:Y:S02]  /*60d0*/  IMAD R6, R19, UR4, R6 ;  /* 0x0000000413067c24 */ /* 0x000fe4000f8e0206 */
[----:B------:R-:W-:-:S03]  /*60e0*/  IMAD.MOV.U32 R4, RZ, RZ, 0x1 ;  /* 0x00000001ff047424 */ /* 0x000fc600078e00ff */
[----:B------:R-:W-:Y:S02]  /*60f0*/  SEL R20, R6, R15, !P1 ;  /* 0x0000000f06147207 */ /* 0x000fe40004800000 */
[----:B------:R-:W-:-:S07]  /*6100*/  SEL R19, R15, R6, !P1 ;  /* 0x000000060f137207 */ /* 0x000fce0004800000 */
.L_x_108:
[----:B------:R-:W-:Y:S05]  /*6110*/  BSYNC B1 ;  /* 0x0000000000017941 */ /* 0x000fea0003800000 */
.L_x_107:
[----:B------:R-:W-:-:S13]  /*6120*/  LOP3.LUT P1, RZ, R4, 0xff, RZ, 0xc0, !PT ;  /* 0x000000ff04ff7812 */ /* 0x000fda000782c0ff */
[----:B------:R-:W-:Y:S05]  /*6130*/  @P1 BRA `(.L_x_111) ;  /* 0xfffffff4004c1947 */ /* 0x000fea000383ffff */
[----:B------:R-:W-:Y:S05]  /*6140*/  BSYNC B0 ;  /* 0x0000000000007941 */ /* 0x000fea0003800000 */
.L_x_99:
[----:B------:R-:W-:-:S03]  /*6150*/  UMOV UR4, 0xffffffff ;  /* 0xffffffff00047882 */ /* 0x000fc60000000000 */
[----:B------:R-:W-:Y:S05]  /*6160*/  BRA.DIV UR4, `(.L_x_112) ;  /* 0x0000000a045c7947 */ /* 0x000fea000b800000 */
[----:B------:R-:W-:-:S13]  /*6170*/  ELECT P6, URZ, PT ;  /* 0x00000000003f782f */ /* 0x000fda00038c0000 */
.L_x_135:
[----:B------:R-:W-:Y:S04]  /*6180*/  BSSY B0, `(.L_x_113) ;  /* 0x000007c000007945 */ /* 0x000fe80003800000 */
[----:B------:R-:W-:Y:S05]  /*6190*/  @!P6 BRA `(.L_x_114) ;  /* 0x0000000400e8e947 */ /* 0x000fea0003800000 */
[----:B------:R-:W-:-:S04]  /*61a0*/  LOP3.LUT R18, R18, 0x2, RZ, 0xfc, !PT ;  /* 0x0000000212127812 */ /* 0x000fc800078efcff */
[----:B------:R-:W-:-:S13]  /*61b0*/  ISETP.NE.AND P0, PT, R18, 0x3, PT ;  /* 0x000000031200780c */ /* 0x000fda0003f05270 */
[----:B------:R-:W-:Y:S05]  /*61c0*/  @!P0 BRA `(.L_x_115) ;  /* 0x0000000000048947 */ /* 0x000fea0003800000 */
[----:B------:R-:W-:Y:S01]  /*61d0*/  BPT.TRAP 0x1 ;  /* 0x000000040000795c */ /* 0x000fe20000300000 */
.L_x_115:
[----:B------:R-:W0:Y:S01]  /*61e0*/  S2R R3, SR_CgaCtaId ;  /* 0x0000000000037919 */ /* 0x000e220000008800 */
[----:B------:R-:W-:-:S04]  /*61f0*/  MOV R2, 0x400 ;  /* 0x0000040000027802 */ /* 0x000fc80000000f00 */
[----:B0-----:R-:W-:Y:S02]  /*6200*/  LEA R3, R3, R2, 0x18 ;  /* 0x0000000203037211 */ /* 0x001fe400078ec0ff */
[----:B------:R-:W-:-:S03]  /*6210*/  SHF.L.U32 R2, R0, 0x1f, RZ ;  /* 0x0000001f00027819 */ /* 0x000fc600000006ff */
[----:B------:R-:W-:-:S04]  /*6220*/  VIADD R3, R3, 0x68 ;  /* 0x0000006803037836 */ /* 0x000fc80000000000 */
[C---:B------:R-:W-:Y:S02]  /*6230*/  IMAD R7, R12.reuse, 0x8, R3 ;  /* 0x000000080c077824 */ /* 0x040fe400078e0203 */
[----:B------:R-:W-:Y:S02]  /*6240*/  VIADD R12, R12, 0x1 ;  /* 0x000000010c0c7836 */ /* 0x000fe40000000000 */
[----:B------:R-:W0:Y:S03]  /*6250*/  SYNCS.PHASECHK.TRANS64.TRYWAIT P0, [R7+URZ], R2 ;  /* 0x00000002070075a7 */ /* 0x000e26000800017f */
[----:B------:R-:W-:-:S04]  /*6260*/  ISETP.NE.AND P1, PT, R12, 0xd, PT ;  /* 0x0000000d0c00780c */ /* 0x000fc80003f25270 */
[----:B------:R-:W-:Y:S02]  /*6270*/  SEL R5, RZ, 0x1, P1 ;  /* 0x00000001ff057807 */ /* 0x000fe40000800000 */
[----:B------:R-:W-:Y:S02]  /*6280*/  SEL R12, R12, RZ, P1 ;  /* 0x000000ff0c0c7207 */ /* 0x000fe40000800000 */
[----:B------:R-:W-:-:S03]  /*6290*/  LOP3.LUT R5, R0, R5, RZ, 0x3c, !PT ;  /* 0x0000000500057212 */ /* 0x000fc600078e3cff */
[----:B------:R-:W-:Y:S01]  /*62a0*/  IMAD R9, R12, 0x8, R3 ;  /* 0x000000080c097824 */ /* 0x000fe200078e0203 */
[----:B------:R-:W-:Y:S01]  /*62b0*/  SHF.L.U32 R4, R5, 0x1f, RZ ;  /* 0x0000001f05047819 */ /* 0x000fe200000006ff */
[----:B0-----:R-:W-:Y:S06]  /*62c0*/  @!P0 BRA `(.L_x_116) ;  /* 0x0000000800248947 */ /* 0x001fec0003800000 */
.L_x_136:
[----:B------:R-:W1:Y:S01]  /*62d0*/  SYNCS.PHASECHK.TRANS64.TRYWAIT P0, [R9+URZ], R4 ;  /* 0x00000004090075a7 */ /* 0x000e62000800017f */
[----:B------:R-:W-:-:S05]  /*62e0*/  VIADD R0, R12, 0x1 ;  /* 0x000000010c007836 */ /* 0x000fca0000000000 */
[----:B------:R-:W-:-:S04]  /*62f0*/  ISETP.NE.AND P1, PT, R0, 0xd, PT ;  /* 0x0000000d0000780c */ /* 0x000fc80003f25270 */
[----:B0-----:R-:W-:Y:S02]  /*6300*/  SEL R2, RZ, 0x1, P1 ;  /* 0x00000001ff027807 */ /* 0x001fe40000800000 */
[----:B------:R-:W-:Y:S02]  /*6310*/  SEL R0, R0, RZ, P1 ;  /* 0x000000ff00007207 */ /* 0x000fe40000800000 */
[----:B------:R-:W-:-:S03]  /*6320*/  LOP3.LUT R7, R5, R2, RZ, 0x3c, !PT ;  /* 0x0000000205077212 */ /* 0x000fc600078e3cff */
[----:B------:R-:W-:Y:S01]  /*6330*/  IMAD R6, R0, 0x8, R3 ;  /* 0x0000000800067824 */ /* 0x000fe200078e0203 */
[----:B------:R-:W-:Y:S01]  /*6340*/  SHF.L.U32 R5, R7, 0x1f, RZ ;  /* 0x0000001f07057819 */ /* 0x000fe200000006ff */
[----:B-1----:R-:W-:Y:S06]  /*6350*/  @!P0 BRA `(.L_x_117) ;  /* 0x0000000800148947 */ /* 0x002fec0003800000 */
.L_x_137:
[----:B------:R-:W1:Y:S01]  /*6360*/  SYNCS.PHASECHK.TRANS64.TRYWAIT P0, [R6+URZ], R5 ;  /* 0x00000005060075a7 */ /* 0x000e62000800017f */
[----:B------:R-:W-:-:S05]  /*6370*/  VIADD R0, R0, 0x1 ;  /* 0x0000000100007836 */ /* 0x000fca0000000000 */
[----:B------:R-:W-:-:S04]  /*6380*/  ISETP.NE.AND P1, PT, R0, 0xd, PT ;  /* 0x0000000d0000780c */ /* 0x000fc80003f25270 */
[----:B------:R-:W-:Y:S02]  /*6390*/  SEL R2, RZ, 0x1, P1 ;  /* 0x00000001ff027807 */ /* 0x000fe40000800000 */
[----:B------:R-:W-:Y:S02]  /*63a0*/  SEL R0, R0, RZ, P1 ;  /* 0x000000ff00007207 */ /* 0x000fe40000800000 */
[----:B------:R-:W-:-:S03]  /*63b0*/  LOP3.LUT R7, R7, R2, RZ, 0x3c, !PT ;  /* 0x0000000207077212 */ /* 0x000fc600078e3cff */
[----:B0-----:R-:W-:Y:S01]  /*63c0*/  IMAD R9, R0, 0x8, R3 ;  /* 0x0000000800097824 */ /* 0x001fe200078e0203 */
[----:B------:R-:W-:Y:S01]  /*63d0*/  SHF.L.U32 R4, R7, 0x1f, RZ ;  /* 0x0000001f07047819 */ /* 0x000fe200000006ff */
[----:B-1----:R-:W-:Y:S06]  /*63e0*/  @!P0 BRA `(.L_x_118) ;  /* 0x0000000800048947 */ /* 0x002fec0003800000 */
.L_x_138:
        /* <DEDUP_REMOVED lines=9> */
.L_x_139:
        /* <DEDUP_REMOVED lines=9> */
.L_x_140:
        /* <DEDUP_REMOVED lines=9> */
.L_x_141:
        /* <DEDUP_REMOVED lines=9> */
.L_x_142:
        /* <DEDUP_REMOVED lines=9> */
.L_x_143:
        /* <DEDUP_REMOVED lines=9> */
.L_x_144:
        /* <DEDUP_REMOVED lines=9> */
.L_x_145:
        /* <DEDUP_REMOVED lines=9> */
.L_x_146:
[----:B------:R-:W1:Y:S01]  /*6870*/  SYNCS.PHASECHK.TRANS64.TRYWAIT P0, [R9+URZ], R4 ;  /* 0x00000004090075a7 */ /* 0x000e62000800017f */
[----:B------:R-:W-:-:S05]  /*6880*/  VIADD R0, R0, 0x1 ;  /* 0x0000000100007836 */ /* 0x000fca0000000000 */
[----:B------:R-:W-:-:S04]  /*6890*/  ISETP.NE.AND P1, PT, R0, 0xd, PT ;  /* 0x0000000d0000780c */ /* 0x000fc80003f25270 */
[----:B------:R-:W-:Y:S02]  /*68a0*/  SEL R2, RZ, 0x1, P1 ;  /* 0x00000001ff027807 */ /* 0x000fe40000800000 */
[----:B------:R-:W-:Y:S02]  /*68b0*/  SEL R0, R0, RZ, P1 ;  /* 0x000000ff00007207 */ /* 0x000fe40000800000 */
[----:B------:R-:W-:Y:S01]  /*68c0*/  LOP3.LUT R2, R7, R2, RZ, 0x3c, !PT ;  /* 0x0000000207027212 */ /* 0x000fe200078e3cff */
[----:B-1----:R-:W-:Y:S06]  /*68d0*/  @!P0 BRA `(.L_x_127) ;  /* 0x00000004007c8947 */ /* 0x002fec0003800000 */
.L_x_147:
[----:B------:R-:W-:Y:S01]  /*68e0*/  IMAD R3, R0, 0x8, R3 ;  /* 0x0000000800037824 */ /* 0x000fe200078e0203 */
[----:B------:R-:W-:-:S07]  /*68f0*/  SHF.L.U32 R0, R2, 0x1f, RZ ;  /* 0x0000001f02007819 */ /* 0x000fce00000006ff */
.L_x_128:
[----:B--2---:R2:W3:Y:S02]  /*6900*/  SYNCS.PHASECHK.TRANS64.TRYWAIT P0, [R3+URZ], R0 ;  /* 0x00000000030075a7 */ /* 0x0044e4000800017f */
[----:B---3--:R-:W-:Y:S05]  /*6910*/  @!P0 NANOSLEEP.SYNCS 0x989680 ;  /* 0x009896800000895d */ /* 0x008fea0003900000 */
[----:B------:R-:W3:Y:S02]  /*6920*/  @!P0 SYNCS.PHASECHK.TRANS64 P0, [R3+URZ], R0 ;  /* 0x00000000030085a7 */ /* 0x000ee4000800007f */
[----:B---3--:R-:W-:Y:S05]  /*6930*/  @!P0 BRA `(.L_x_128) ;  /* 0xfffffffc00f08947 */ /* 0x008fea000383ffff */
.L_x_114:
[----:B------:R-:W-:Y:S05]  /*6940*/  BSYNC B0 ;  /* 0x0000000000007941 */ /* 0x000fea0003800000 */
.L_x_113:
[----:B------:R-:W-:Y:S05]  /*6950*/  EXIT ;  /* 0x000000000000794d */ /* 0x000fea0003800000 */
.L_x_18:
[----:B-1----:R1:W2:Y:S02]  /*6960*/  SYNCS.PHASECHK.TRANS64.TRYWAIT P1, [R3+URZ], R0 ;  /* 0x00000000030075a7 */ /* 0x0022a4000802017f */
[----:B--2---:R-:W-:Y:S05]  /*6970*/  @!P1 NANOSLEEP.SYNCS 0x989680 ;  /* 0x009896800000995d */ /* 0x004fea0003900000 */
[----:B------:R-:W2:Y:S02]  /*6980*/  @!P1 SYNCS.PHASECHK.TRANS64 P1, [R3+URZ], R0 ;  /* 0x00000000030095a7 */ /* 0x000ea4000802007f */
[----:B--2---:R-:W-:Y:S05]  /*6990*/  @!P1 BRA `(.L_x_18) ;  /* 0xfffffffc00f09947 */ /* 0x004fea000383ffff */
[----:B------:R-:W-:Y:S05]  /*69a0*/  BRA `(.L_x_17) ;  /* 0xffffffac00387947 */ /* 0x000fea000383ffff */
.L_x_23:
[----:B-1----:R-:W-:-:S04]  /*69b0*/  IMAD.U32 R4, RZ, RZ, UR4 ;  /* 0x00000004ff047e24 */ /* 0x002fc8000f8e00ff */
[----:B------:R1:W2:Y:S03]  /*69c0*/  SYNCS.PHASECHK.TRANS64.TRYWAIT P1, [R4+URZ], R3 ;  /* 0x00000003040075a7 */ /* 0x0002a6000802017f */
[----:B--2---:R-:W-:Y:S05]  /*69d0*/  @!P1 NANOSLEEP.SYNCS 0x989680 ;  /* 0x009896800000995d */ /* 0x004fea0003900000 */
[----:B------:R-:W2:Y:S02]  /*69e0*/  @!P1 SYNCS.PHASECHK.TRANS64 P1, [R4+URZ], R3 ;  /* 0x00000003040095a7 */ /* 0x000ea4000802007f */
[----:B--2---:R-:W-:Y:S05]  /*69f0*/  @!P1 BRA `(.L_x_23) ;  /* 0xfffffffc00ec9947 */ /* 0x004fea000383ffff */
[----:B------:R-:W-:Y:S05]  /*6a00*/  BRA `(.L_x_22) ;  /* 0xffffffac00e47947 */ /* 0x000fea000383ffff */
.L_x_100:
[----:B------:R-:W-:Y:S01]  /*6a10*/  BSSY B1, `(.L_x_129) ;  /* 0x0000006000017945 */ /* 0x000fe20003800000 */
[----:B------:R-:W-:-:S07]  /*6a20*/  IMAD.MOV.U32 R15, RZ, RZ, -0x1 ;  /* 0xffffffffff0f7424 */ /* 0x000fce00078e00ff */
[----:B------:R-:W-:Y:S05]  /*6a30*/  WARPSYNC.COLLECTIVE R15, `(.L_x_130) ;  /* 0x000000000f0c7348 */ /* 0x000fea0003c00000 */
[----:B------:R-:W-:Y:S02]  /*6a40*/  ELECT P6, UR62, PT ;  /* 0x00000000003e782f */ /* 0x000fe400038c0000 */
[----:B------:R-:W-:Y:S01]  /*6a50*/  MOV R14, UR62 ;  /* 0x0000003e000e7c02 */ /* 0x000fe20008000f00 */
[----:B------:R-:W-:Y:S10]  /*6a60*/  ENDCOLLECTIVE ;  /* 0x000000000000791b */ /* 0x000ff40003800000 */
.L_x_130:
[----:B------:R-:W-:Y:S05]  /*6a70*/  BSYNC B1 ;  /* 0x0000000000017941 */ /* 0x000fea0003800000 */
.L_x_129:
[----:B------:R-:W-:Y:S05]  /*6a80*/  BRA `(.L_x_131) ;  /* 0xffffffec00047947 */ /* 0x000fea000383ffff */
.L_x_103:
[----:B0-----:R0:W1:Y:S02]  /*6a90*/  SYNCS.PHASECHK.TRANS64.TRYWAIT P1, [R14+URZ+0x68], R7 ;  /* 0x000068070e0075a7 */ /* 0x001064000802017f */
[----:B-1----:R-:W-:Y:S05]  /*6aa0*/  @!P1 NANOSLEEP.SYNCS 0x989680 ;  /* 0x009896800000995d */ /* 0x002fea0003900000 */
[----:B------:R-:W1:Y:S02]  /*6ab0*/  @!P1 SYNCS.PHASECHK.TRANS64 P1, [R14+URZ+0x68], R7 ;  /* 0x000068070e0095a7 */ /* 0x000e64000802007f */
[----:B-1----:R-:W-:Y:S05]  /*6ac0*/  @!P1 BRA `(.L_x_103) ;  /* 0xfffffffc00f09947 */ /* 0x002fea000383ffff */
[----:B------:R-:W-:Y:S05]  /*6ad0*/  BRA `(.L_x_132) ;  /* 0xffffffec00387947 */ /* 0x000fea000383ffff */
.L_x_112:
[----:B------:R-:W-:Y:S01]  /*6ae0*/  BSSY B0, `(.L_x_133) ;  /* 0x0000006000007945 */ /* 0x000fe20003800000 */
[----:B------:R-:W-:-:S07]  /*6af0*/  IMAD.MOV.U32 R15, RZ, RZ, -0x1 ;  /* 0xffffffffff0f7424 */ /* 0x000fce00078e00ff */
[----:B------:R-:W-:Y:S05]  /*6b00*/  WARPSYNC.COLLECTIVE R15, `(.L_x_134) ;  /* 0x000000000f0c7348 */ /* 0x000fea0003c00000 */
[----:B------:R-:W-:Y:S02]  /*6b10*/  ELECT P6, UR62, PT ;  /* 0x00000000003e782f */ /* 0x000fe400038c0000 */
[----:B------:R-:W-:Y:S01]  /*6b20*/  MOV R14, UR62 ;  /* 0x0000003e000e7c02 */ /* 0x000fe20008000f00 */
[----:B------:R-:W-:Y:S10]  /*6b30*/  ENDCOLLECTIVE ;  /* 0x000000000000791b */ /* 0x000ff40003800000 */
.L_x_134:
[----:B------:R-:W-:Y:S05]  /*6b40*/  BSYNC B0 ;  /* 0x0000000000007941 */ /* 0x000fea0003800000 */
.L_x_133:
[----:B------:R-:W-:Y:S05]  /*6b50*/  BRA `(.L_x_135) ;  /* 0xfffffff400887947 */ /* 0x000fea000383ffff */
.L_x_116:
[----:B0-----:R0:W1:Y:S02]  /*6b60*/  SYNCS.PHASECHK.TRANS64.TRYWAIT P0, [R7+URZ], R2 ;  /* 0x00000002070075a7 */ /* 0x001064000800017f */
[----:B-1----:R-:W-:Y:S05]  /*6b70*/  @!P0 NANOSLEEP.SYNCS 0x989680 ;  /* 0x009896800000895d */ /* 0x002fea0003900000 */
[----:B------:R-:W1:Y:S02]  /*6b80*/  @!P0 SYNCS.PHASECHK.TRANS64 P0, [R7+URZ], R2 ;  /* 0x00000002070085a7 */ /* 0x000e64000800007f */
[----:B-1----:R-:W-:Y:S05]  /*6b90*/  @!P0 BRA `(.L_x_116) ;  /* 0xfffffffc00f08947 */ /* 0x002fea000383ffff */
[----:B------:R-:W-:Y:S05]  /*6ba0*/  BRA `(.L_x_136) ;  /* 0xfffffff400c87947 */ /* 0x000fea000383ffff */
.L_x_117:
[----:B0-----:R0:W1:Y:S02]  /*6bb0*/  SYNCS.PHASECHK.TRANS64.TRYWAIT P0, [R9+URZ], R4 ;  /* 0x00000004090075a7 */ /* 0x001064000800017f */
[----:B-1----:R-:W-:Y:S05]  /*6bc0*/  @!P0 NANOSLEEP.SYNCS 0x989680 ;  /* 0x009896800000895d */ /* 0x002fea0003900000 */
[----:B------:R-:W1:Y:S02]  /*6bd0*/  @!P0 SYNCS.PHASECHK.TRANS64 P0, [R9+URZ], R4 ;  /* 0x00000004090085a7 */ /* 0x000e64000800007f */
[----:B-1----:R-:W-:Y:S05]  /*6be0*/  @!P0 BRA `(.L_x_117) ;  /* 0xfffffffc00f08947 */ /* 0x002fea000383ffff */
[----:B------:R-:W-:Y:S05]  /*6bf0*/  BRA `(.L_x_137) ;  /* 0xfffffff400d87947 */ /* 0x000fea000383ffff */
.L_x_118:
[----:B0-----:R0:W1:Y:S02]  /*6c00*/  SYNCS.PHASECHK.TRANS64.TRYWAIT P0, [R6+URZ], R5 ;  /* 0x00000005060075a7 */ /* 0x001064000800017f */
[----:B-1----:R-:W-:Y:S05]  /*6c10*/  @!P0 NANOSLEEP.SYNCS 0x989680 ;  /* 0x009896800000895d */ /* 0x002fea0003900000 */
[----:B------:R-:W1:Y:S02]  /*6c20*/  @!P0 SYNCS.PHASECHK.TRANS64 P0, [R6+URZ], R5 ;  /* 0x00000005060085a7 */ /* 0x000e64000800007f */
[----:B-1----:R-:W-:Y:S05]  /*6c30*/  @!P0 BRA `(.L_x_118) ;  /* 0xfffffffc00f08947 */ /* 0x002fea000383ffff */
[----:B------:R-:W-:Y:S05]  /*6c40*/  BRA `(.L_x_138) ;  /* 0xfffffff400e87947 */ /* 0x000fea000383ffff */
.L_x_119:
[----:B0-----:R0:W1:Y:S02]  /*6c50*/  SYNCS.PHASECHK.TRANS64.TRYWAIT P0, [R9+URZ], R4 ;  /* 0x00000004090075a7 */ /* 0x001064000800017f */
[----:B-1----:R-:W-:Y:S05]  /*6c60*/  @!P0 NANOSLEEP.SYNCS 0x989680 ;  /* 0x009896800000895d */ /* 0x002fea0003900000 */
[----:B------:R-:W1:Y:S02]  /*6c70*/  @!P0 SYNCS.PHASECHK.TRANS64 P0, [R9+URZ], R4 ;  /* 0x00000004090085a7 */ /* 0x000e64000800007f */
[----:B-1----:R-:W-:Y:S05]  /*6c80*/  @!P0 BRA `(.L_x_119) ;  /* 0xfffffffc00f08947 */ /* 0x002fea000383ffff */
[----:B------:R-:W-:Y:S05]  /*6c90*/  BRA `(.L_x_139) ;  /* 0xfffffff400f87947 */ /* 0x000fea000383ffff */
.L_x_120:
[----:B0-----:R0:W1:Y:S02]  /*6ca0*/  SYNCS.PHASECHK.TRANS64.TRYWAIT P0, [R6+URZ], R5 ;  /* 0x00000005060075a7 */ /* 0x001064000800017f */
[----:B-1----:R-:W-:Y:S05]  /*6cb0*/  @!P0 NANOSLEEP.SYNCS 0x989680 ;  /* 0x009896800000895d */ /* 0x002fea0003900000 */
[----:B------:R-:W1:Y:S02]  /*6cc0*/  @!P0 SYNCS.PHASECHK.TRANS64 P0, [R6+URZ], R5 ;  /* 0x00000005060085a7 */ /* 0x000e64000800007f */
[----:B-1----:R-:W-:Y:S05]  /*6cd0*/  @!P0 BRA `(.L_x_120) ;  /* 0xfffffffc00f08947 */ /* 0x002fea000383ffff */
[----:B------:R-:W-:Y:S05]  /*6ce0*/  BRA `(.L_x_140) ;  /* 0xfffffff800087947 */ /* 0x000fea000383ffff */
.L_x_121:
[----:B0-----:R0:W1:Y:S02]  /*6cf0*/  SYNCS.PHASECHK.TRANS64.TRYWAIT P0, [R9+URZ], R4 ;  /* 0x00000004090075a7 */ /* 0x001064000800017f */
[----:B-1----:R-:W-:Y:S05]  /*6d00*/  @!P0 NANOSLEEP.SYNCS 0x989680 ;  /* 0x009896800000895d */ /* 0x002fea0003900000 */
[----:B------:R-:W1:Y:S02]  /*6d10*/  @!P0 SYNCS.PHASECHK.TRANS64 P0, [R9+URZ], R4 ;  /* 0x00000004090085a7 */ /* 0x000e64000800007f */
[----:B-1----:R-:W-:Y:S05]  /*6d20*/  @!P0 BRA `(.L_x_121) ;  /* 0xfffffffc00f08947 */ /* 0x002fea000383ffff */
[----:B------:R-:W-:Y:S05]  /*6d30*/  BRA `(.L_x_141) ;  /* 0xfffffff800187947 */ /* 0x000fea000383ffff */
.L_x_122:
[----:B0-----:R0:W1:Y:S02]  /*6d40*/  SYNCS.PHASECHK.TRANS64.TRYWAIT P0, [R6+URZ], R5 ;  /* 0x00000005060075a7 */ /* 0x001064000800017f */
[----:B-1----:R-:W-:Y:S05]  /*6d50*/  @!P0 NANOSLEEP.SYNCS 0x989680 ;  /* 0x009896800000895d */ /* 0x002fea0003900000 */
[----:B------:R-:W1:Y:S02]  /*6d60*/  @!P0 SYNCS.PHASECHK.TRANS64 P0, [R6+URZ], R5 ;  /* 0x00000005060085a7 */ /* 0x000e64000800007f */
[----:B-1----:R-:W-:Y:S05]  /*6d70*/  @!P0 BRA `(.L_x_122) ;  /* 0xfffffffc00f08947 */ /* 0x002fea000383ffff */
[----:B------:R-:W-:Y:S05]  /*6d80*/  BRA `(.L_x_142) ;  /* 0xfffffff800287947 */ /* 0x000fea000383ffff */
.L_x_123:
[----:B0-----:R0:W1:Y:S02]  /*6d90*/  SYNCS.PHASECHK.TRANS64.TRYWAIT P0, [R9+URZ], R4 ;  /* 0x00000004090075a7 */ /* 0x001064000800017f */
[----:B-1----:R-:W-:Y:S05]  /*6da0*/  @!P0 NANOSLEEP.SYNCS 0x989680 ;  /* 0x009896800000895d */ /* 0x002fea0003900000 */
[----:B------:R-:W1:Y:S02]  /*6db0*/  @!P0 SYNCS.PHASECHK.TRANS64 P0, [R9+URZ], R4 ;  /* 0x00000004090085a7 */ /* 0x000e64000800007f */
[----:B-1----:R-:W-:Y:S05]  /*6dc0*/  @!P0 BRA `(.L_x_123) ;  /* 0xfffffffc00f08947 */ /* 0x002fea000383ffff */
[----:B------:R-:W-:Y:S05]  /*6dd0*/  BRA `(.L_x_143) ;  /* 0xfffffff800387947 */ /* 0x000fea000383ffff */
.L_x_124:
[----:B0-----:R0:W1:Y:S02]  /*6de0*/  SYNCS.PHASECHK.TRANS64.TRYWAIT P0, [R6+URZ], R5 ;  /* 0x00000005060075a7 */ /* 0x001064000800017f */
[----:B-1----:R-:W-:Y:S05]  /*6df0*/  @!P0 NANOSLEEP.SYNCS 0x989680 ;  /* 0x009896800000895d */ /* 0x002fea0003900000 */
[----:B------:R-:W1:Y:S02]  /*6e00*/  @!P0 SYNCS.PHASECHK.TRANS64 P0, [R6+URZ], R5 ;  /* 0x00000005060085a7 */ /* 0x000e64000800007f */
[----:B-1----:R-:W-:Y:S05]  /*6e10*/  @!P0 BRA `(.L_x_124) ;  /* 0xfffffffc00f08947 */ /* 0x002fea000383ffff */
[----:B------:R-:W-:Y:S05]  /*6e20*/  BRA `(.L_x_144) ;  /* 0xfffffff800487947 */ /* 0x000fea000383ffff */
.L_x_125:
[----:B0-----:R0:W1:Y:S02]  /*6e30*/  SYNCS.PHASECHK.TRANS64.TRYWAIT P0, [R9+URZ], R4 ;  /* 0x00000004090075a7 */ /* 0x001064000800017f */
[----:B-1----:R-:W-:Y:S05]  /*6e40*/  @!P0 NANOSLEEP.SYNCS 0x989680 ;  /* 0x009896800000895d */ /* 0x002fea0003900000 */
[----:B------:R-:W1:Y:S02]  /*6e50*/  @!P0 SYNCS.PHASECHK.TRANS64 P0, [R9+URZ], R4 ;  /* 0x00000004090085a7 */ /* 0x000e64000800007f */
[----:B-1----:R-:W-:Y:S05]  /*6e60*/  @!P0 BRA `(.L_x_125) ;  /* 0xfffffffc00f08947 */ /* 0x002fea000383ffff */
[----:B------:R-:W-:Y:S05]  /*6e70*/  BRA `(.L_x_145) ;  /* 0xfffffff800587947 */ /* 0x000fea000383ffff */
.L_x_126:
[----:B0-----:R0:W1:Y:S02]  /*6e80*/  SYNCS.PHASECHK.TRANS64.TRYWAIT P0, [R6+URZ], R5 ;  /* 0x00000005060075a7 */ /* 0x001064000800017f */
[----:B-1----:R-:W-:Y:S05]  /*6e90*/  @!P0 NANOSLEEP.SYNCS 0x989680 ;  /* 0x009896800000895d */ /* 0x002fea0003900000 */
[----:B------:R-:W1:Y:S02]  /*6ea0*/  @!P0 SYNCS.PHASECHK.TRANS64 P0, [R6+URZ], R5 ;  /* 0x00000005060085a7 */ /* 0x000e64000800007f */
[----:B-1----:R-:W-:Y:S05]  /*6eb0*/  @!P0 BRA `(.L_x_126) ;  /* 0xfffffffc00f08947 */ /* 0x002fea000383ffff */
[----:B------:R-:W-:Y:S05]  /*6ec0*/  BRA `(.L_x_146) ;  /* 0xfffffff800687947 */ /* 0x000fea000383ffff */
.L_x_127:
[----:B-1----:R1:W2:Y:S02]  /*6ed0*/  SYNCS.PHASECHK.TRANS64.TRYWAIT P0, [R9+URZ], R4 ;  /* 0x00000004090075a7 */ /* 0x0022a4000800017f */
[----:B--2---:R-:W-:Y:S05]  /*6ee0*/  @!P0 NANOSLEEP.SYNCS 0x989680 ;  /* 0x009896800000895d */ /* 0x004fea0003900000 */
[----:B------:R-:W2:Y:S02]  /*6ef0*/  @!P0 SYNCS.PHASECHK.TRANS64 P0, [R9+URZ], R4 ;  /* 0x00000004090085a7 */ /* 0x000ea4000800007f */
[----:B--2---:R-:W-:Y:S05]  /*6f00*/  @!P0 BRA `(.L_x_127) ;  /* 0xfffffffc00f08947 */ /* 0x004fea000383ffff */
[----:B------:R-:W-:Y:S05]  /*6f10*/  BRA `(.L_x_147) ;  /* 0xfffffff800707947 */ /* 0x000fea000383ffff */
.L_x_148:
[----:B------:R-:W-:-:S00]  /*6f20*/  BRA `(.L_x_148) ;  /* 0xfffffffc00fc7947 */ /* 0x000fc0000383ffff */
[----:B------:R-:W-:-:S00]  /*6f30*/  NOP ;  /* 0x0000000000007918 */ /* 0x000fc00000000000 */
        /* <DEDUP_REMOVED lines=12> */
.L_x_149:


//--------------------- .nv.global.init           --------------------------
	.section	.nv.global.init,"aw",@progbits
.nv.global.init:
	.type		$str$22,@object
	.size		$str$22,($str$23 - $str$22)
$str$22:
        /*0000*/ 	.byte	0x6b, 0x5f, 0x74, 0x69, 0x6c, 0x65, 0x5f, 0x63, 0x6f, 0x75, 0x6e, 0x74, 0x20, 0x3e, 0x3d, 0x20
        /*0010*/ 	.byte	0x31, 0x00
	.type		$str$23,@object
	.size		$str$23,(__unnamed_1 - $str$23)
$str$23:
        /*0012*/ 	.byte	0x2f, 0x74, 0x6d, 0x70, 0x2f, 0x63, 0x75, 0x74, 0x6c, 0x61, 0x73, 0x73, 0x5f, 0x73, 0x77, 0x65
        /*0022*/ 	.byte	0x65, 0x70, 0x5f, 0x73, 0x72, 0x63, 0x2f, 0x69, 0x6e, 0x63, 0x6c, 0x75, 0x64, 0x65, 0x2f, 0x63
        /*0032*/ 	.byte	0x75, 0x74, 0x6c, 0x61, 0x73, 0x73, 0x2f, 0x67, 0x65, 0x6d, 0x6d, 0x2f, 0x63, 0x6f, 0x6c, 0x6c
        /*0042*/ 	.byte	0x65, 0x63, 0x74, 0x69, 0x76, 0x65, 0x2f, 0x73, 0x6d, 0x39, 0x30, 0x5f, 0x6d, 0x6d, 0x61, 0x5f
        /*0052*/ 	.byte	0x74, 0x6d, 0x61, 0x5f, 0x67, 0x6d, 0x6d, 0x61, 0x5f, 0x73, 0x73, 0x5f, 0x77, 0x61, 0x72, 0x70
        /*0062*/ 	.byte	0x73, 0x70, 0x65, 0x63, 0x69, 0x61, 0x6c, 0x69, 0x7a, 0x65, 0x64, 0x2e, 0x68, 0x70, 0x70, 0x00
	.type		__unnamed_1,@object
	.size		__unnamed_1,(.L_0 - __unnamed_1)
__unnamed_1:
        /*0072*/ 	.byte	0x76, 0x6f, 0x69, 0x64, 0x20, 0x63, 0x75, 0x74, 0x6c, 0x61, 0x73, 0x73, 0x3a, 0x3a, 0x67, 0x65
        /* <DEDUP_REMOVED lines=180> */
        /*0bc2*/ 	.byte	0x79, 0x5d, 0x00
.L_0:


//--------------------- .nv.shared._ZN7cutlass13device_kernelINS_4gemm6kernel13GemmUniversalIN4cute5tupleIJiiiiEEENS1_10collective13CollectiveMmaINS1_34MainloopSm90TmaGmmaWarpSpecializedILi13ENS5_IJNS4_1CILi1EEESB_SB_EEENS1_35KernelTmaWarpSpecializedCooperativeEEENS5_IJNSA_ILi512EEENSA_ILi16EEESG_EEENS_10bfloat16_tENS5_IJlSB_lEEESI_SJ_NS4_8TiledMMAINS4_8MMA_AtomIJNS4_4SM904GMMA27MMA_64x16x16_F32BF16BF16_SSILNSN_5MajorE0ELSP_0ELNSN_7ScaleInE1ELSQ_1EEEEEENS4_6LayoutINS5_IJNSA_ILi2EEESB_SB_EEENS5_IJSB_NSA_ILi0EEESW_EEEEENS5_IJNS4_10UnderscoreESZ_SZ_EEEEENS4_13SM90_TMA_LOADENS4_14ComposedLayoutINS4_7SwizzleILi1ELi4ELi3EEENS4_18smem_ptr_flag_bitsILi16EEENST_INS5_IJNSA_ILi8EEESG_EEENS5_IJSG_SB_EEEEEEEvNS4_8identityES12_S1C_vS1D_EENS_8epilogue10collective6detail29Sm90TmaWarpSpecializedAdapterINS1G_15DefaultEpilogueISI_SJ_SJ_NS1F_6thread17LinearCombinationISI_Li1EffLNS1K_9ScaleType4KindE0ELNS_15FloatRoundStyleE2ESI_EENS1_15EpilogueDefaultEEEEEvvEEEEvNT_6ParamsE --------------------------
	.section	.nv.shared._ZN7cutlass13device_kernelINS_4gemm6kernel13GemmUniversalIN4cute5tupleIJiiiiEEENS1_10collective13CollectiveMmaINS1_34MainloopSm90TmaGmmaWarpSpecializedILi13ENS5_IJNS4_1CILi1EEESB_SB_EEENS1_35KernelTmaWarpSpecializedCooperativeEEENS5_IJNSA_ILi512EEENSA_ILi16EEESG_EEENS_10bfloat16_tENS5_IJlSB_lEEESI_SJ_NS4_8TiledMMAINS4_8MMA_AtomIJNS4_4SM904GMMA27MMA_64x16x16_F32BF16BF16_SSILNSN_5MajorE0ELSP_0ELNSN_7ScaleInE1ELSQ_1EEEEEENS4_6LayoutINS5_IJNSA_ILi2EEESB_SB_EEENS5_IJSB_NSA_ILi0EEESW_EEEEENS5_IJNS4_10UnderscoreESZ_SZ_EEEEENS4_13SM90_TMA_LOADENS4_14ComposedLayoutINS4_7SwizzleILi1ELi4ELi3EEENS4_18smem_ptr_flag_bitsILi16EEENST_INS5_IJNSA_ILi8EEESG_EEENS5_IJSG_SB_EEEEEEEvNS4_8identityES12_S1C_vS1D_EENS_8epilogue10collective6detail29Sm90TmaWarpSpecializedAdapterINS1G_15DefaultEpilogueISI_SJ_SJ_NS1F_6thread17LinearCombinationISI_Li1EffLNS1K_9ScaleType4KindE0ELNS_15FloatRoundStyleE2ESI_EENS1_15EpilogueDefaultEEEEEvvEEEEvNT_6ParamsE,"aw",@nobits
	.sectionflags	@""
	.align	16
	.zero		1024


//--------------------- .nv.shared.reserved.0     --------------------------
	.section	.nv.shared.reserved.0,"aw",@nobits
	.weak		__nv_reservedSMEM_offset_0_alias
	.size		__nv_reservedSMEM_offset_0_alias, 0, 0
	.other		__nv_reservedSMEM_offset_0_alias,@"STO_CUDA_RESERVED_SHARED STV_DEFAULT"
__nv_reservedSMEM_offset_0_alias:
	.zero		0


//--------------------- .nv.global                --------------------------
	.section	.nv.global,"aw",@nobits
.nv.global:
	.type		_ZN39_INTERNAL_de98b185_4_k_cu_2fc6c5d5_37474cute1_E,@object
	.size		_ZN39_INTERNAL_de98b185_4_k_cu_2fc6c5d5_37474cute1_E,(_ZN39_INTERNAL_de98b185_4_k_cu_2fc6c5d5_37474cuda3std3__45__cpo6cbeginE - _ZN39_INTERNAL_de98b185_4_k_cu_2fc6c5d5_37474cute1_E)
_ZN39_INTERNAL_de98b185_4_k_cu_2fc6c5d5_37474cute1_E:
	.zero		1
	.type		_ZN39_INTERNAL_de98b185_4_k_cu_2fc6c5d5_37474cuda3std3__45__cpo6cbeginE,@object
	.size		_ZN39_INTERNAL_de98b185_4_k_cu_2fc6c5d5_37474cuda3std3__45__cpo6cbeginE,(_ZN39_INTERNAL_de98b185_4_k_cu_2fc6c5d5_37474cuda3std3__48in_placeE - _ZN39_INTERNAL_de98b185_4_k_cu_2fc6c5d5_37474cuda3std3__45__cpo6cbeginE)
_ZN39_INTERNAL_de98b185_4_k_cu_2fc6c5d5_37474cuda3std3__45__cpo6cbeginE:
	.zero		1
	.type		_ZN39_INTERNAL_de98b185_4_k_cu_2fc6c5d5_37474cuda3std3__48in_placeE,@object
	.size		_ZN39_INTERNAL_de98b185_4_k_cu_2fc6c5d5_37474cuda3std3__48in_placeE,(_ZN39_INTERNAL_de98b185_4_k_cu_2fc6c5d5_37474cuda3std6ranges3__45__cpo9iter_moveE - _ZN39_INTERNAL_de98b185_4_k_cu_2fc6c5d5_37474cuda3std3__48in_placeE)
_ZN39_INTERNAL_de98b185_4_k_cu_2fc6c5d5_37474cuda3std3__48in_placeE:
	.zero		1
	.type		_ZN39_INTERNAL_de98b185_4_k_cu_2fc6c5d5_37474cuda3std6ranges3__45__cpo9iter_moveE,@object
	.size		_ZN39_INTERNAL_de98b185_4_k_cu_2fc6c5d5_37474cuda3std6ranges3__45__cpo9iter_moveE,(_ZN39_INTERNAL_de98b185_4_k_cu_2fc6c5d5_37474cuda3std3__45__cpo5beginE - _ZN39_INTERNAL_de98b185_4_k_cu_2fc6c5d5_37474cuda3std6ranges3__45__cpo9iter_moveE)
_ZN39_INTERNAL_de98b185_4_k_cu_2fc6c5d5_37474cuda3std6ranges3__45__cpo9iter_moveE:
	.zero		1
	.type		_ZN39_INTERNAL_de98b185_4_k_cu_2fc6c5d5_37474cuda3std3__45__cpo5beginE,@object
	.size		_ZN39_INTERNAL_de98b185_4_k_cu_2fc6c5d5_37474cuda3std3__45__cpo5beginE,(_ZN39_INTERNAL_de98b185_4_k_cu_2fc6c5d5_37474cuda3std3__441_GLOBAL__N__de98b185_4_k_cu_2fc6c5d5_37476ignoreE - _ZN39_INTERNAL_de98b185_4_k_cu_2fc6c5d5_37474cuda3std3__45__cpo5beginE)
_ZN39_INTERNAL_de98b185_4_k_cu_2fc6c5d5_37474cuda3std3__45__cpo5beginE:
	.zero		1
	.type		_ZN39_INTERNAL_de98b185_4_k_cu_2fc6c5d5_37474cuda3std3__441_GLOBAL__N__de98b185_4_k_cu_2fc6c5d5_37476ignoreE,@object
	.size		_ZN39_INTERNAL_de98b185_4_k_cu_2fc6c5d5_37474cuda3std3__441_GLOBAL__N__de98b185_4_k_cu_2fc6c5d5_37476ignoreE,(_ZN39_INTERNAL_de98b185_4_k_cu_2fc6c5d5_37474cute7productE - _ZN39_INTERNAL_de98b185_4_k_cu_2fc6c5d5_37474cuda3std3__441_GLOBAL__N__de98b185_4_k_cu_2fc6c5d5_37476ignoreE)
_ZN39_INTERNAL_de98b185_4_k_cu_2fc6c5d5_37474cuda3std3__441_GLOBAL__N__de98b185_4_k_cu_2fc6c5d5_37476ignoreE:
	.zero		1
	.type		_ZN39_INTERNAL_de98b185_4_k_cu_2fc6c5d5_37474cute7productE,@object
	.size		_ZN39_INTERNAL_de98b185_4_k_cu_2fc6c5d5_37474cute7productE,(_ZN39_INTERNAL_de98b185_4_k_cu_2fc6c5d5_37474cuda3std3__45__cpo3endE - _ZN39_INTERNAL_de98b185_4_k_cu_2fc6c5d5_37474cute7productE)
_ZN39_INTERNAL_de98b185_4_k_cu_2fc6c5d5_37474cute7productE:
	.zero		1
	.type		_ZN39_INTERNAL_de98b185_4_k_cu_2fc6c5d5_37474cuda3std3__45__cpo3endE,@object
	.size		_ZN39_INTERNAL_de98b185_4_k_cu_2fc6c5d5_37474cuda3std3__45__cpo3endE,(_ZN39_INTERNAL_de98b185_4_k_cu_2fc6c5d5_37474cuda3std3__419piecewise_constructE - _ZN39_INTERNAL_de98b185_4_k_cu_2fc6c5d5_37474cuda3std3__45__cpo3endE)
_ZN39_INTERNAL_de98b185_4_k_cu_2fc6c5d5_37474cuda3std3__45__cpo3endE:
	.zero		1
	.type		_ZN39_INTERNAL_de98b185_4_k_cu_2fc6c5d5_37474cuda3std3__419piecewise_constructE,@object
	.size		_ZN39_INTERNAL_de98b185_4_k_cu_2fc6c5d5_37474cuda3std3__419piecewise_constructE,(_ZN39_INTERNAL_de98b185_4_k_cu_2fc6c5d5_37474cuda3std3__45__cpo4cendE - _ZN39_INTERNAL_de98b185_4_k_cu_2fc6c5d5_37474cuda3std3__419piecewise_constructE)
_ZN39_INTERNAL_de98b185_4_k_cu_2fc6c5d5_37474cuda3std3__419piecewise_constructE:
	.zero		1
	.type		_ZN39_INTERNAL_de98b185_4_k_cu_2fc6c5d5_37474cuda3std3__45__cpo4cendE,@object
	.size		_ZN39_INTERNAL_de98b185_4_k_cu_2fc6c5d5_37474cuda3std3__45__cpo4cendE,(_ZN39_INTERNAL_de98b185_4_k_cu_2fc6c5d5_37474cuda3std6ranges3__45__cpo4swapE - _ZN39_INTERNAL_de98b185_4_k_cu_2fc6c5d5_37474cuda3std3__45__cpo4cendE)
_ZN39_INTERNAL_de98b185_4_k_cu_2fc6c5d5_37474cuda3std3__45__cpo4cendE:
	.zero		1
	.type		_ZN39_INTERNAL_de98b185_4_k_cu_2fc6c5d5_37474cuda3std6ranges3__45__cpo4swapE,@object
	.size		_ZN39_INTERNAL_de98b185_4_k_cu_2fc6c5d5_37474cuda3std6ranges3__45__cpo4swapE,(.L_8 - _ZN39_INTERNAL_de98b185_4_k_cu_2fc6c5d5_37474cuda3std6ranges3__45__cpo4swapE)
_ZN39_INTERNAL_de98b185_4_k_cu_2fc6c5d5_37474cuda3std6ranges3__45__cpo4swapE:
	.zero		1
.L_8:


//--------------------- .nv.constant0._ZN7cutlass13device_kernelINS_4gemm6kernel13GemmUniversalIN4cute5tupleIJiiiiEEENS1_10collective13CollectiveMmaINS1_34MainloopSm90TmaGmmaWarpSpecializedILi13ENS5_IJNS4_1CILi1EEESB_SB_EEENS1_35KernelTmaWarpSpecializedCooperativeEEENS5_IJNSA_ILi512EEENSA_ILi16EEESG_EEENS_10bfloat16_tENS5_IJlSB_lEEESI_SJ_NS4_8TiledMMAINS4_8MMA_AtomIJNS4_4SM904GMMA27MMA_64x16x16_F32BF16BF16_SSILNSN_5MajorE0ELSP_0ELNSN_7ScaleInE1ELSQ_1EEEEEENS4_6LayoutINS5_IJNSA_ILi2EEESB_SB_EEENS5_IJSB_NSA_ILi0EEESW_EEEEENS5_IJNS4_10UnderscoreESZ_SZ_EEEEENS4_13SM90_TMA_LOADENS4_14ComposedLayoutINS4_7SwizzleILi1ELi4ELi3EEENS4_18smem_ptr_flag_bitsILi16EEENST_INS5_IJNSA_ILi8EEESG_EEENS5_IJSG_SB_EEEEEEEvNS4_8identityES12_S1C_vS1D_EENS_8epilogue10collective6detail29Sm90TmaWarpSpecializedAdapterINS1G_15DefaultEpilogueISI_SJ_SJ_NS1F_6thread17LinearCombinationISI_Li1EffLNS1K_9ScaleType4KindE0ELNS_15FloatRoundStyleE2ESI_EENS1_15EpilogueDefaultEEEEEvvEEEEvNT_6ParamsE --------------------------
	.section	.nv.constant0._ZN7cutlass13device_kernelINS_4gemm6kernel13GemmUniversalIN4cute5tupleIJiiiiEEENS1_10collective13CollectiveMmaINS1_34MainloopSm90TmaGmmaWarpSpecializedILi13ENS5_IJNS4_1CILi1EEESB_SB_EEENS1_35KernelTmaWarpSpecializedCooperativeEEENS5_IJNSA_ILi512EEENSA_ILi16EEESG_EEENS_10bfloat16_tENS5_IJlSB_lEEESI_SJ_NS4_8TiledMMAINS4_8MMA_AtomIJNS4_4SM904GMMA27MMA_64x16x16_F32BF16BF16_SSILNSN_5MajorE0ELSP_0ELNSN_7ScaleInE1ELSQ_1EEEEEENS4_6LayoutINS5_IJNSA_ILi2EEESB_SB_EEENS5_IJSB_NSA_ILi0EEESW_EEEEENS5_IJNS4_10UnderscoreESZ_SZ_EEEEENS4_13SM90_TMA_LOADENS4_14ComposedLayoutINS4_7SwizzleILi1ELi4ELi3EEENS4_18smem_ptr_flag_bitsILi16EEENST_INS5_IJNSA_ILi8EEESG_EEENS5_IJSG_SB_EEEEEEEvNS4_8identityES12_S1C_vS1D_EENS_8epilogue10collective6detail29Sm90TmaWarpSpecializedAdapterINS1G_15DefaultEpilogueISI_SJ_SJ_NS1F_6thread17LinearCombinationISI_Li1EffLNS1K_9ScaleType4KindE0ELNS_15FloatRoundStyleE2ESI_EENS1_15EpilogueDefaultEEEEEvvEEEEvNT_6ParamsE,"a",@progbits
	.sectionflags	@""
	.align	4
.nv.constant0._ZN7cutlass13device_kernelINS_4gemm6kernel13GemmUniversalIN4cute5tupleIJiiiiEEENS1_10collective13CollectiveMmaINS1_34MainloopSm90TmaGmmaWarpSpecializedILi13ENS5_IJNS4_1CILi1EEESB_SB_EEENS1_35KernelTmaWarpSpecializedCooperativeEEENS5_IJNSA_ILi512EEENSA_ILi16EEESG_EEENS_10bfloat16_tENS5_IJlSB_lEEESI_SJ_NS4_8TiledMMAINS4_8MMA_AtomIJNS4_4SM904GMMA27MMA_64x16x16_F32BF16BF16_SSILNSN_5MajorE0ELSP_0ELNSN_7ScaleInE1ELSQ_1EEEEEENS4_6LayoutINS5_IJNSA_ILi2EEESB_SB_EEENS5_IJSB_NSA_ILi0EEESW_EEEEENS5_IJNS4_10UnderscoreESZ_SZ_EEEEENS4_13SM90_TMA_LOADENS4_14ComposedLayoutINS4_7SwizzleILi1ELi4ELi3EEENS4_18smem_ptr_flag_bitsILi16EEENST_INS5_IJNSA_ILi8EEESG_EEENS5_IJSG_SB_EEEEEEEvNS4_8identityES12_S1C_vS1D_EENS_8epilogue10collective6detail29Sm90TmaWarpSpecializedAdapterINS1G_15DefaultEpilogueISI_SJ_SJ_NS1F_6thread17LinearCombinationISI_Li1EffLNS1K_9ScaleType4KindE0ELNS_15FloatRoundStyleE2ESI_EENS1_15EpilogueDefaultEEEEEvvEEEEvNT_6ParamsE:
	.zero		1664


//--------------------- SYMBOLS --------------------------

	.type		.nv.reservedSmem.offset0,@object
	.size		.nv.reservedSmem.offset0,0x4
	.type		__assertfail,@function
